//
// Generated by NVIDIA NVVM Compiler
//
// Compiler Build ID: CL-36424714
// Cuda compilation tools, release 13.0, V13.0.88
// Based on NVVM 20.0.0
//

.version 9.0
.target sm_100
.address_size 64

	// .globl	_Z21mat_vec_mul_coarsenedPKfS0_Pfmm
// _ZZ21mat_vec_mul_coarsenedPKfS0_PfmmE3B_s has been demoted

.visible .entry _Z21mat_vec_mul_coarsenedPKfS0_Pfmm(
	.param .u64 .ptr .align 1 _Z21mat_vec_mul_coarsenedPKfS0_Pfmm_param_0,
	.param .u64 .ptr .align 1 _Z21mat_vec_mul_coarsenedPKfS0_Pfmm_param_1,
	.param .u64 .ptr .align 1 _Z21mat_vec_mul_coarsenedPKfS0_Pfmm_param_2,
	.param .u64 _Z21mat_vec_mul_coarsenedPKfS0_Pfmm_param_3,
	.param .u64 _Z21mat_vec_mul_coarsenedPKfS0_Pfmm_param_4
)
{
	.local .align 16 .b8 	__local_depot0[16];
	.reg .b64 	%SP;
	.reg .b64 	%SPL;
	.reg .pred 	%p<266>;
	.reg .b32 	%r<289>;
	.reg .b32 	%f<1034>;
	.reg .b64 	%rd<555>;
	// demoted variable
	.shared .align 4 .b8 _ZZ21mat_vec_mul_coarsenedPKfS0_PfmmE3B_s[1024];
	mov.u64 	%SPL, __local_depot0;
	ld.param.u64 	%rd119, [_Z21mat_vec_mul_coarsenedPKfS0_Pfmm_param_4];
	add.u64 	%rd1, %SPL, 0;
	mov.f32 	%f3, 0f00000000;
	st.local.v4.f32 	[%rd1], {%f3, %f3, %f3, %f3};
	setp.eq.s64 	%p1, %rd119, 0;
	@%p1 bra 	$L__BB0_520;
	mov.b32 	%r287, 0;
	mov.u32 	%r8, %tid.x;
	shl.b32 	%r12, %r8, 2;
	mov.u32 	%r13, _ZZ21mat_vec_mul_coarsenedPKfS0_PfmmE3B_s;
	add.s32 	%r14, %r13, %r12;
	mov.u32 	%r119, %ntid.x;
	mov.u32 	%r120, %ctaid.x;
	mul.lo.s32 	%r121, %r119, %r120;
	shl.b32 	%r122, %r121, 2;
	add.s32 	%r124, %r122, %r8;
$L__BB0_2:
	ld.param.u64 	%rd297, [_Z21mat_vec_mul_coarsenedPKfS0_Pfmm_param_4];
	add.s32 	%r9, %r287, %r8;
	cvt.s64.s32 	%rd2, %r9;
	setp.le.u64 	%p2, %rd297, %rd2;
	mov.f32 	%f1033, 0f00000000;
	@%p2 bra 	$L__BB0_4;
	ld.param.u64 	%rd290, [_Z21mat_vec_mul_coarsenedPKfS0_Pfmm_param_1];
	cvta.to.global.u64 	%rd121, %rd290;
	shl.b64 	%rd122, %rd2, 2;
	add.s64 	%rd123, %rd121, %rd122;
	ld.global.f32 	%f1033, [%rd123];
$L__BB0_4:
	st.shared.f32 	[%r14], %f1033;
	bar.sync 	0;
	add.s32 	%r15, %r287, 2;
	cvt.u64.u32 	%rd3, %r15;
	add.s32 	%r16, %r287, 5;
	cvt.u64.u32 	%rd4, %r16;
	add.s32 	%r17, %r287, 6;
	cvt.u64.u32 	%rd5, %r17;
	add.s32 	%r18, %r287, 7;
	cvt.u64.u32 	%rd6, %r18;
	add.s32 	%r19, %r287, 8;
	cvt.u64.u32 	%rd7, %r19;
	add.s32 	%r20, %r287, 9;
	cvt.u64.u32 	%rd8, %r20;
	add.s32 	%r21, %r287, 10;
	cvt.u64.u32 	%rd9, %r21;
	add.s32 	%r22, %r287, 11;
	cvt.u64.u32 	%rd10, %r22;
	add.s32 	%r23, %r287, 12;
	cvt.u64.u32 	%rd11, %r23;
	add.s32 	%r24, %r287, 13;
	cvt.u64.u32 	%rd12, %r24;
	add.s32 	%r25, %r287, 14;
	cvt.u64.u32 	%rd13, %r25;
	add.s32 	%r26, %r287, 15;
	cvt.u64.u32 	%rd14, %r26;
	add.s32 	%r27, %r287, 16;
	cvt.u64.u32 	%rd15, %r27;
	add.s32 	%r28, %r287, 21;
	cvt.u64.u32 	%rd16, %r28;
	add.s32 	%r29, %r287, 22;
	cvt.u64.u32 	%rd17, %r29;
	add.s32 	%r30, %r287, 23;
	cvt.u64.u32 	%rd18, %r30;
	add.s32 	%r31, %r287, 24;
	cvt.u64.u32 	%rd19, %r31;
	add.s32 	%r32, %r287, 25;
	cvt.u64.u32 	%rd20, %r32;
	add.s32 	%r33, %r287, 26;
	cvt.u64.u32 	%rd21, %r33;
	add.s32 	%r34, %r287, 27;
	cvt.u64.u32 	%rd22, %r34;
	add.s32 	%r35, %r287, 28;
	cvt.u64.u32 	%rd23, %r35;
	add.s32 	%r36, %r287, 29;
	cvt.u64.u32 	%rd24, %r36;
	add.s32 	%r37, %r287, 30;
	cvt.u64.u32 	%rd25, %r37;
	add.s32 	%r38, %r287, 31;
	cvt.u64.u32 	%rd26, %r38;
	add.s32 	%r39, %r287, 32;
	cvt.u64.u32 	%rd27, %r39;
	add.s32 	%r40, %r287, 33;
	cvt.u64.u32 	%rd28, %r40;
	add.s32 	%r41, %r287, 34;
	cvt.u64.u32 	%rd29, %r41;
	add.s32 	%r42, %r287, 35;
	cvt.u64.u32 	%rd30, %r42;
	add.s32 	%r43, %r287, 36;
	cvt.u64.u32 	%rd31, %r43;
	add.s32 	%r44, %r287, 37;
	cvt.u64.u32 	%rd32, %r44;
	add.s32 	%r45, %r287, 38;
	cvt.u64.u32 	%rd33, %r45;
	add.s32 	%r46, %r287, 39;
	cvt.u64.u32 	%rd34, %r46;
	add.s32 	%r47, %r287, 40;
	cvt.u64.u32 	%rd35, %r47;
	add.s32 	%r48, %r287, 41;
	cvt.u64.u32 	%rd36, %r48;
	add.s32 	%r49, %r287, 42;
	cvt.u64.u32 	%rd37, %r49;
	add.s32 	%r50, %r287, 43;
	cvt.u64.u32 	%rd38, %r50;
	add.s32 	%r51, %r287, 44;
	cvt.u64.u32 	%rd39, %r51;
	add.s32 	%r52, %r287, 45;
	cvt.u64.u32 	%rd40, %r52;
	add.s32 	%r53, %r287, 46;
	cvt.u64.u32 	%rd41, %r53;
	add.s32 	%r54, %r287, 47;
	cvt.u64.u32 	%rd42, %r54;
	add.s32 	%r55, %r287, 53;
	cvt.u64.u32 	%rd43, %r55;
	add.s32 	%r56, %r287, 54;
	cvt.u64.u32 	%rd44, %r56;
	add.s32 	%r57, %r287, 55;
	cvt.u64.u32 	%rd45, %r57;
	add.s32 	%r58, %r287, 56;
	cvt.u64.u32 	%rd46, %r58;
	add.s32 	%r59, %r287, 57;
	cvt.u64.u32 	%rd47, %r59;
	add.s32 	%r60, %r287, 58;
	cvt.u64.u32 	%rd48, %r60;
	add.s32 	%r61, %r287, 59;
	cvt.u64.u32 	%rd49, %r61;
	add.s32 	%r62, %r287, 60;
	cvt.u64.u32 	%rd50, %r62;
	add.s32 	%r63, %r287, 61;
	cvt.u64.u32 	%rd51, %r63;
	add.s32 	%r64, %r287, 62;
	cvt.u64.u32 	%rd52, %r64;
	add.s32 	%r65, %r287, 63;
	cvt.u64.u32 	%rd53, %r65;
	add.s32 	%r66, %r287, 64;
	cvt.u64.u32 	%rd54, %r66;
	add.s32 	%r67, %r287, 65;
	cvt.u64.u32 	%rd55, %r67;
	add.s32 	%r68, %r287, 66;
	cvt.u64.u32 	%rd56, %r68;
	add.s32 	%r69, %r287, 67;
	cvt.u64.u32 	%rd57, %r69;
	add.s32 	%r70, %r287, 68;
	cvt.u64.u32 	%rd58, %r70;
	add.s32 	%r71, %r287, 69;
	cvt.u64.u32 	%rd59, %r71;
	add.s32 	%r72, %r287, 70;
	cvt.u64.u32 	%rd60, %r72;
	add.s32 	%r73, %r287, 71;
	cvt.u64.u32 	%rd61, %r73;
	add.s32 	%r74, %r287, 72;
	cvt.u64.u32 	%rd62, %r74;
	add.s32 	%r75, %r287, 73;
	cvt.u64.u32 	%rd63, %r75;
	add.s32 	%r76, %r287, 74;
	cvt.u64.u32 	%rd64, %r76;
	add.s32 	%r77, %r287, 75;
	cvt.u64.u32 	%rd65, %r77;
	add.s32 	%r78, %r287, 76;
	cvt.u64.u32 	%rd66, %r78;
	add.s32 	%r79, %r287, 77;
	cvt.u64.u32 	%rd67, %r79;
	add.s32 	%r80, %r287, 78;
	cvt.u64.u32 	%rd68, %r80;
	add.s32 	%r81, %r287, 79;
	cvt.u64.u32 	%rd69, %r81;
	add.s32 	%r82, %r287, 80;
	cvt.u64.u32 	%rd70, %r82;
	add.s32 	%r83, %r287, 81;
	cvt.u64.u32 	%rd71, %r83;
	add.s32 	%r84, %r287, 82;
	cvt.u64.u32 	%rd72, %r84;
	add.s32 	%r85, %r287, 83;
	cvt.u64.u32 	%rd73, %r85;
	add.s32 	%r86, %r287, 84;
	cvt.u64.u32 	%rd74, %r86;
	add.s32 	%r87, %r287, 85;
	cvt.u64.u32 	%rd75, %r87;
	add.s32 	%r88, %r287, 86;
	cvt.u64.u32 	%rd76, %r88;
	add.s32 	%r89, %r287, 87;
	cvt.u64.u32 	%rd77, %r89;
	add.s32 	%r90, %r287, 88;
	cvt.u64.u32 	%rd78, %r90;
	add.s32 	%r91, %r287, 89;
	cvt.u64.u32 	%rd79, %r91;
	add.s32 	%r92, %r287, 90;
	cvt.u64.u32 	%rd80, %r92;
	add.s32 	%r93, %r287, 91;
	cvt.u64.u32 	%rd81, %r93;
	add.s32 	%r94, %r287, 92;
	cvt.u64.u32 	%rd82, %r94;
	add.s32 	%r95, %r287, 93;
	cvt.u64.u32 	%rd83, %r95;
	add.s32 	%r96, %r287, 94;
	cvt.u64.u32 	%rd84, %r96;
	add.s32 	%r97, %r287, 95;
	cvt.u64.u32 	%rd85, %r97;
	add.s32 	%r98, %r287, 96;
	cvt.u64.u32 	%rd86, %r98;
	add.s32 	%r99, %r287, 97;
	cvt.u64.u32 	%rd87, %r99;
	add.s32 	%r100, %r287, 98;
	cvt.u64.u32 	%rd88, %r100;
	add.s32 	%r101, %r287, 99;
	cvt.u64.u32 	%rd89, %r101;
	add.s32 	%r102, %r287, 100;
	cvt.u64.u32 	%rd90, %r102;
	add.s32 	%r103, %r287, 101;
	cvt.u64.u32 	%rd91, %r103;
	add.s32 	%r104, %r287, 102;
	cvt.u64.u32 	%rd92, %r104;
	add.s32 	%r105, %r287, 103;
	cvt.u64.u32 	%rd93, %r105;
	add.s32 	%r106, %r287, 104;
	cvt.u64.u32 	%rd94, %r106;
	add.s32 	%r107, %r287, 105;
	cvt.u64.u32 	%rd95, %r107;
	add.s32 	%r108, %r287, 106;
	cvt.u64.u32 	%rd96, %r108;
	add.s32 	%r109, %r287, 117;
	cvt.u64.u32 	%rd97, %r109;
	add.s32 	%r110, %r287, 125;
	cvt.u64.u32 	%rd98, %r110;
	add.s32 	%r111, %r287, 133;
	cvt.u64.u32 	%rd99, %r111;
	add.s32 	%r112, %r287, 149;
	cvt.u64.u32 	%rd100, %r112;
	add.s32 	%r113, %r287, 165;
	cvt.u64.u32 	%rd101, %r113;
	add.s32 	%r114, %r287, 179;
	cvt.u64.u32 	%rd102, %r114;
	add.s32 	%r115, %r287, 180;
	cvt.u64.u32 	%rd103, %r115;
	add.s32 	%r116, %r287, 181;
	cvt.u64.u32 	%rd104, %r116;
	add.s32 	%r117, %r287, 197;
	cvt.u64.u32 	%rd105, %r117;
	add.s32 	%r118, %r287, 213;
	cvt.u64.u32 	%rd106, %r118;
	mov.b32 	%r288, 0;
	add.s32 	%r126, %r287, 1;
$L__BB0_5:
	ld.param.u64 	%rd292, [_Z21mat_vec_mul_coarsenedPKfS0_Pfmm_param_3];
	mad.lo.s32 	%r125, %r288, %r119, %r124;
	cvt.s64.s32 	%rd107, %r125;
	setp.le.u64 	%p3, %rd292, %rd107;
	@%p3 bra 	$L__BB0_518;
	ld.param.u64 	%rd298, [_Z21mat_vec_mul_coarsenedPKfS0_Pfmm_param_4];
	ld.param.u64 	%rd289, [_Z21mat_vec_mul_coarsenedPKfS0_Pfmm_param_0];
	cvt.u64.u32 	%rd124, %r287;
	setp.le.u64 	%p4, %rd298, %rd124;
	mul.wide.u32 	%rd125, %r288, 4;
	add.s64 	%rd108, %rd1, %rd125;
	mad.lo.s64 	%rd126, %rd298, %rd107, %rd124;
	cvta.to.global.u64 	%rd127, %rd289;
	shl.b64 	%rd128, %rd126, 2;
	add.s64 	%rd109, %rd127, %rd128;
	@%p4 bra 	$L__BB0_8;
	ld.global.f32 	%f5, [%rd109];
	ld.shared.f32 	%f6, [_ZZ21mat_vec_mul_coarsenedPKfS0_PfmmE3B_s];
	ld.local.f32 	%f7, [%rd108];
	fma.rn.f32 	%f8, %f5, %f6, %f7;
	st.local.f32 	[%rd108], %f8;
$L__BB0_8:
	ld.param.u64 	%rd299, [_Z21mat_vec_mul_coarsenedPKfS0_Pfmm_param_4];
	cvt.u64.u32 	%rd129, %r126;
	setp.le.u64 	%p5, %rd299, %rd129;
	@%p5 bra 	$L__BB0_10;
	ld.global.f32 	%f9, [%rd109+4];
	ld.shared.f32 	%f10, [_ZZ21mat_vec_mul_coarsenedPKfS0_PfmmE3B_s+4];
	ld.local.f32 	%f11, [%rd108];
	fma.rn.f32 	%f12, %f9, %f10, %f11;
	st.local.f32 	[%rd108], %f12;
$L__BB0_10:
	ld.param.u64 	%rd300, [_Z21mat_vec_mul_coarsenedPKfS0_Pfmm_param_4];
	setp.le.u64 	%p6, %rd300, %rd3;
	@%p6 bra 	$L__BB0_12;
	ld.global.f32 	%f13, [%rd109+8];
	ld.shared.f32 	%f14, [_ZZ21mat_vec_mul_coarsenedPKfS0_PfmmE3B_s+8];
	ld.local.f32 	%f15, [%rd108];
	fma.rn.f32 	%f16, %f13, %f14, %f15;
	st.local.f32 	[%rd108], %f16;
$L__BB0_12:
	ld.param.u64 	%rd301, [_Z21mat_vec_mul_coarsenedPKfS0_Pfmm_param_4];
	add.s32 	%r127, %r287, 3;
	cvt.u64.u32 	%rd130, %r127;
	setp.le.u64 	%p7, %rd301, %rd130;
	@%p7 bra 	$L__BB0_14;
	ld.global.f32 	%f17, [%rd109+12];
	ld.shared.f32 	%f18, [_ZZ21mat_vec_mul_coarsenedPKfS0_PfmmE3B_s+12];
	ld.local.f32 	%f19, [%rd108];
	fma.rn.f32 	%f20, %f17, %f18, %f19;
	st.local.f32 	[%rd108], %f20;
$L__BB0_14:
	ld.param.u64 	%rd302, [_Z21mat_vec_mul_coarsenedPKfS0_Pfmm_param_4];
	add.s32 	%r128, %r287, 4;
	cvt.u64.u32 	%rd131, %r128;
	setp.le.u64 	%p8, %rd302, %rd131;
	@%p8 bra 	$L__BB0_16;
	ld.global.f32 	%f21, [%rd109+16];
	ld.shared.f32 	%f22, [_ZZ21mat_vec_mul_coarsenedPKfS0_PfmmE3B_s+16];
	ld.local.f32 	%f23, [%rd108];
	fma.rn.f32 	%f24, %f21, %f22, %f23;
	st.local.f32 	[%rd108], %f24;
$L__BB0_16:
	ld.param.u64 	%rd303, [_Z21mat_vec_mul_coarsenedPKfS0_Pfmm_param_4];
	setp.le.u64 	%p9, %rd303, %rd4;
	@%p9 bra 	$L__BB0_18;
	ld.global.f32 	%f25, [%rd109+20];
	ld.shared.f32 	%f26, [_ZZ21mat_vec_mul_coarsenedPKfS0_PfmmE3B_s+20];
	ld.local.f32 	%f27, [%rd108];
	fma.rn.f32 	%f28, %f25, %f26, %f27;
	st.local.f32 	[%rd108], %f28;
$L__BB0_18:
	ld.param.u64 	%rd304, [_Z21mat_vec_mul_coarsenedPKfS0_Pfmm_param_4];
	setp.le.u64 	%p10, %rd304, %rd5;
	@%p10 bra 	$L__BB0_20;
	ld.global.f32 	%f29, [%rd109+24];
	ld.shared.f32 	%f30, [_ZZ21mat_vec_mul_coarsenedPKfS0_PfmmE3B_s+24];
	ld.local.f32 	%f31, [%rd108];
	fma.rn.f32 	%f32, %f29, %f30, %f31;
	st.local.f32 	[%rd108], %f32;
$L__BB0_20:
	ld.param.u64 	%rd305, [_Z21mat_vec_mul_coarsenedPKfS0_Pfmm_param_4];
	setp.le.u64 	%p11, %rd305, %rd6;
	@%p11 bra 	$L__BB0_22;
	ld.global.f32 	%f33, [%rd109+28];
	ld.shared.f32 	%f34, [_ZZ21mat_vec_mul_coarsenedPKfS0_PfmmE3B_s+28];
	ld.local.f32 	%f35, [%rd108];
	fma.rn.f32 	%f36, %f33, %f34, %f35;
	st.local.f32 	[%rd108], %f36;
$L__BB0_22:
	ld.param.u64 	%rd306, [_Z21mat_vec_mul_coarsenedPKfS0_Pfmm_param_4];
	setp.le.u64 	%p12, %rd306, %rd7;
	@%p12 bra 	$L__BB0_24;
	ld.global.f32 	%f37, [%rd109+32];
	ld.shared.f32 	%f38, [_ZZ21mat_vec_mul_coarsenedPKfS0_PfmmE3B_s+32];
	ld.local.f32 	%f39, [%rd108];
	fma.rn.f32 	%f40, %f37, %f38, %f39;
	st.local.f32 	[%rd108], %f40;
$L__BB0_24:
	ld.param.u64 	%rd307, [_Z21mat_vec_mul_coarsenedPKfS0_Pfmm_param_4];
	setp.le.u64 	%p13, %rd307, %rd8;
	@%p13 bra 	$L__BB0_26;
	ld.global.f32 	%f41, [%rd109+36];
	ld.shared.f32 	%f42, [_ZZ21mat_vec_mul_coarsenedPKfS0_PfmmE3B_s+36];
	ld.local.f32 	%f43, [%rd108];
	fma.rn.f32 	%f44, %f41, %f42, %f43;
	st.local.f32 	[%rd108], %f44;
$L__BB0_26:
	ld.param.u64 	%rd308, [_Z21mat_vec_mul_coarsenedPKfS0_Pfmm_param_4];
	setp.le.u64 	%p14, %rd308, %rd9;
	@%p14 bra 	$L__BB0_28;
	ld.global.f32 	%f45, [%rd109+40];
	ld.shared.f32 	%f46, [_ZZ21mat_vec_mul_coarsenedPKfS0_PfmmE3B_s+40];
	ld.local.f32 	%f47, [%rd108];
	fma.rn.f32 	%f48, %f45, %f46, %f47;
	st.local.f32 	[%rd108], %f48;
$L__BB0_28:
	ld.param.u64 	%rd309, [_Z21mat_vec_mul_coarsenedPKfS0_Pfmm_param_4];
	setp.le.u64 	%p15, %rd309, %rd10;
	@%p15 bra 	$L__BB0_30;
	ld.global.f32 	%f49, [%rd109+44];
	ld.shared.f32 	%f50, [_ZZ21mat_vec_mul_coarsenedPKfS0_PfmmE3B_s+44];
	ld.local.f32 	%f51, [%rd108];
	fma.rn.f32 	%f52, %f49, %f50, %f51;
	st.local.f32 	[%rd108], %f52;
$L__BB0_30:
	ld.param.u64 	%rd310, [_Z21mat_vec_mul_coarsenedPKfS0_Pfmm_param_4];
	setp.le.u64 	%p16, %rd310, %rd11;
	@%p16 bra 	$L__BB0_32;
	ld.global.f32 	%f53, [%rd109+48];
	ld.shared.f32 	%f54, [_ZZ21mat_vec_mul_coarsenedPKfS0_PfmmE3B_s+48];
	ld.local.f32 	%f55, [%rd108];
	fma.rn.f32 	%f56, %f53, %f54, %f55;
	st.local.f32 	[%rd108], %f56;
$L__BB0_32:
	ld.param.u64 	%rd311, [_Z21mat_vec_mul_coarsenedPKfS0_Pfmm_param_4];
	setp.le.u64 	%p17, %rd311, %rd12;
	@%p17 bra 	$L__BB0_34;
	ld.global.f32 	%f57, [%rd109+52];
	ld.shared.f32 	%f58, [_ZZ21mat_vec_mul_coarsenedPKfS0_PfmmE3B_s+52];
	ld.local.f32 	%f59, [%rd108];
	fma.rn.f32 	%f60, %f57, %f58, %f59;
	st.local.f32 	[%rd108], %f60;
$L__BB0_34:
	ld.param.u64 	%rd312, [_Z21mat_vec_mul_coarsenedPKfS0_Pfmm_param_4];
	setp.le.u64 	%p18, %rd312, %rd13;
	@%p18 bra 	$L__BB0_36;
	ld.global.f32 	%f61, [%rd109+56];
	ld.shared.f32 	%f62, [_ZZ21mat_vec_mul_coarsenedPKfS0_PfmmE3B_s+56];
	ld.local.f32 	%f63, [%rd108];
	fma.rn.f32 	%f64, %f61, %f62, %f63;
	st.local.f32 	[%rd108], %f64;
$L__BB0_36:
	ld.param.u64 	%rd313, [_Z21mat_vec_mul_coarsenedPKfS0_Pfmm_param_4];
	setp.le.u64 	%p19, %rd313, %rd14;
	@%p19 bra 	$L__BB0_38;
	ld.global.f32 	%f65, [%rd109+60];
	ld.shared.f32 	%f66, [_ZZ21mat_vec_mul_coarsenedPKfS0_PfmmE3B_s+60];
	ld.local.f32 	%f67, [%rd108];
	fma.rn.f32 	%f68, %f65, %f66, %f67;
	st.local.f32 	[%rd108], %f68;
$L__BB0_38:
	ld.param.u64 	%rd314, [_Z21mat_vec_mul_coarsenedPKfS0_Pfmm_param_4];
	setp.le.u64 	%p20, %rd314, %rd15;
	@%p20 bra 	$L__BB0_40;
	ld.global.f32 	%f69, [%rd109+64];
	ld.shared.f32 	%f70, [_ZZ21mat_vec_mul_coarsenedPKfS0_PfmmE3B_s+64];
	ld.local.f32 	%f71, [%rd108];
	fma.rn.f32 	%f72, %f69, %f70, %f71;
	st.local.f32 	[%rd108], %f72;
$L__BB0_40:
	ld.param.u64 	%rd315, [_Z21mat_vec_mul_coarsenedPKfS0_Pfmm_param_4];
	add.s32 	%r129, %r287, 17;
	cvt.u64.u32 	%rd132, %r129;
	setp.le.u64 	%p21, %rd315, %rd132;
	@%p21 bra 	$L__BB0_42;
	ld.global.f32 	%f73, [%rd109+68];
	ld.shared.f32 	%f74, [_ZZ21mat_vec_mul_coarsenedPKfS0_PfmmE3B_s+68];
	ld.local.f32 	%f75, [%rd108];
	fma.rn.f32 	%f76, %f73, %f74, %f75;
	st.local.f32 	[%rd108], %f76;
$L__BB0_42:
	ld.param.u64 	%rd316, [_Z21mat_vec_mul_coarsenedPKfS0_Pfmm_param_4];
	add.s32 	%r130, %r287, 18;
	cvt.u64.u32 	%rd133, %r130;
	setp.le.u64 	%p22, %rd316, %rd133;
	@%p22 bra 	$L__BB0_44;
	ld.global.f32 	%f77, [%rd109+72];
	ld.shared.f32 	%f78, [_ZZ21mat_vec_mul_coarsenedPKfS0_PfmmE3B_s+72];
	ld.local.f32 	%f79, [%rd108];
	fma.rn.f32 	%f80, %f77, %f78, %f79;
	st.local.f32 	[%rd108], %f80;
$L__BB0_44:
	ld.param.u64 	%rd317, [_Z21mat_vec_mul_coarsenedPKfS0_Pfmm_param_4];
	add.s32 	%r131, %r287, 19;
	cvt.u64.u32 	%rd134, %r131;
	setp.le.u64 	%p23, %rd317, %rd134;
	@%p23 bra 	$L__BB0_46;
	ld.global.f32 	%f81, [%rd109+76];
	ld.shared.f32 	%f82, [_ZZ21mat_vec_mul_coarsenedPKfS0_PfmmE3B_s+76];
	ld.local.f32 	%f83, [%rd108];
	fma.rn.f32 	%f84, %f81, %f82, %f83;
	st.local.f32 	[%rd108], %f84;
$L__BB0_46:
	ld.param.u64 	%rd318, [_Z21mat_vec_mul_coarsenedPKfS0_Pfmm_param_4];
	add.s32 	%r132, %r287, 20;
	cvt.u64.u32 	%rd135, %r132;
	setp.le.u64 	%p24, %rd318, %rd135;
	@%p24 bra 	$L__BB0_48;
	ld.global.f32 	%f85, [%rd109+80];
	ld.shared.f32 	%f86, [_ZZ21mat_vec_mul_coarsenedPKfS0_PfmmE3B_s+80];
	ld.local.f32 	%f87, [%rd108];
	fma.rn.f32 	%f88, %f85, %f86, %f87;
	st.local.f32 	[%rd108], %f88;
$L__BB0_48:
	ld.param.u64 	%rd319, [_Z21mat_vec_mul_coarsenedPKfS0_Pfmm_param_4];
	setp.le.u64 	%p25, %rd319, %rd16;
	@%p25 bra 	$L__BB0_50;
	ld.global.f32 	%f89, [%rd109+84];
	ld.shared.f32 	%f90, [_ZZ21mat_vec_mul_coarsenedPKfS0_PfmmE3B_s+84];
	ld.local.f32 	%f91, [%rd108];
	fma.rn.f32 	%f92, %f89, %f90, %f91;
	st.local.f32 	[%rd108], %f92;
$L__BB0_50:
	ld.param.u64 	%rd320, [_Z21mat_vec_mul_coarsenedPKfS0_Pfmm_param_4];
	setp.le.u64 	%p26, %rd320, %rd17;
	@%p26 bra 	$L__BB0_52;
	ld.global.f32 	%f93, [%rd109+88];
	ld.shared.f32 	%f94, [_ZZ21mat_vec_mul_coarsenedPKfS0_PfmmE3B_s+88];
	ld.local.f32 	%f95, [%rd108];
	fma.rn.f32 	%f96, %f93, %f94, %f95;
	st.local.f32 	[%rd108], %f96;
$L__BB0_52:
	ld.param.u64 	%rd321, [_Z21mat_vec_mul_coarsenedPKfS0_Pfmm_param_4];
	setp.le.u64 	%p27, %rd321, %rd18;
	@%p27 bra 	$L__BB0_54;
	ld.global.f32 	%f97, [%rd109+92];
	ld.shared.f32 	%f98, [_ZZ21mat_vec_mul_coarsenedPKfS0_PfmmE3B_s+92];
	ld.local.f32 	%f99, [%rd108];
	fma.rn.f32 	%f100, %f97, %f98, %f99;
	st.local.f32 	[%rd108], %f100;
$L__BB0_54:
	ld.param.u64 	%rd322, [_Z21mat_vec_mul_coarsenedPKfS0_Pfmm_param_4];
	setp.le.u64 	%p28, %rd322, %rd19;
	@%p28 bra 	$L__BB0_56;
	ld.global.f32 	%f101, [%rd109+96];
	ld.shared.f32 	%f102, [_ZZ21mat_vec_mul_coarsenedPKfS0_PfmmE3B_s+96];
	ld.local.f32 	%f103, [%rd108];
	fma.rn.f32 	%f104, %f101, %f102, %f103;
	st.local.f32 	[%rd108], %f104;
$L__BB0_56:
	ld.param.u64 	%rd323, [_Z21mat_vec_mul_coarsenedPKfS0_Pfmm_param_4];
	setp.le.u64 	%p29, %rd323, %rd20;
	@%p29 bra 	$L__BB0_58;
	ld.global.f32 	%f105, [%rd109+100];
	ld.shared.f32 	%f106, [_ZZ21mat_vec_mul_coarsenedPKfS0_PfmmE3B_s+100];
	ld.local.f32 	%f107, [%rd108];
	fma.rn.f32 	%f108, %f105, %f106, %f107;
	st.local.f32 	[%rd108], %f108;
$L__BB0_58:
	ld.param.u64 	%rd324, [_Z21mat_vec_mul_coarsenedPKfS0_Pfmm_param_4];
	setp.le.u64 	%p30, %rd324, %rd21;
	@%p30 bra 	$L__BB0_60;
	ld.global.f32 	%f109, [%rd109+104];
	ld.shared.f32 	%f110, [_ZZ21mat_vec_mul_coarsenedPKfS0_PfmmE3B_s+104];
	ld.local.f32 	%f111, [%rd108];
	fma.rn.f32 	%f112, %f109, %f110, %f111;
	st.local.f32 	[%rd108], %f112;
$L__BB0_60:
	ld.param.u64 	%rd325, [_Z21mat_vec_mul_coarsenedPKfS0_Pfmm_param_4];
	setp.le.u64 	%p31, %rd325, %rd22;
	@%p31 bra 	$L__BB0_62;
	ld.global.f32 	%f113, [%rd109+108];
	ld.shared.f32 	%f114, [_ZZ21mat_vec_mul_coarsenedPKfS0_PfmmE3B_s+108];
	ld.local.f32 	%f115, [%rd108];
	fma.rn.f32 	%f116, %f113, %f114, %f115;
	st.local.f32 	[%rd108], %f116;
$L__BB0_62:
	ld.param.u64 	%rd326, [_Z21mat_vec_mul_coarsenedPKfS0_Pfmm_param_4];
	setp.le.u64 	%p32, %rd326, %rd23;
	@%p32 bra 	$L__BB0_64;
	ld.global.f32 	%f117, [%rd109+112];
	ld.shared.f32 	%f118, [_ZZ21mat_vec_mul_coarsenedPKfS0_PfmmE3B_s+112];
	ld.local.f32 	%f119, [%rd108];
	fma.rn.f32 	%f120, %f117, %f118, %f119;
	st.local.f32 	[%rd108], %f120;
$L__BB0_64:
	ld.param.u64 	%rd327, [_Z21mat_vec_mul_coarsenedPKfS0_Pfmm_param_4];
	setp.le.u64 	%p33, %rd327, %rd24;
	@%p33 bra 	$L__BB0_66;
	ld.global.f32 	%f121, [%rd109+116];
	ld.shared.f32 	%f122, [_ZZ21mat_vec_mul_coarsenedPKfS0_PfmmE3B_s+116];
	ld.local.f32 	%f123, [%rd108];
	fma.rn.f32 	%f124, %f121, %f122, %f123;
	st.local.f32 	[%rd108], %f124;
$L__BB0_66:
	ld.param.u64 	%rd328, [_Z21mat_vec_mul_coarsenedPKfS0_Pfmm_param_4];
	setp.le.u64 	%p34, %rd328, %rd25;
	@%p34 bra 	$L__BB0_68;
	ld.global.f32 	%f125, [%rd109+120];
	ld.shared.f32 	%f126, [_ZZ21mat_vec_mul_coarsenedPKfS0_PfmmE3B_s+120];
	ld.local.f32 	%f127, [%rd108];
	fma.rn.f32 	%f128, %f125, %f126, %f127;
	st.local.f32 	[%rd108], %f128;
$L__BB0_68:
	ld.param.u64 	%rd329, [_Z21mat_vec_mul_coarsenedPKfS0_Pfmm_param_4];
	setp.le.u64 	%p35, %rd329, %rd26;
	@%p35 bra 	$L__BB0_70;
	ld.global.f32 	%f129, [%rd109+124];
	ld.shared.f32 	%f130, [_ZZ21mat_vec_mul_coarsenedPKfS0_PfmmE3B_s+124];
	ld.local.f32 	%f131, [%rd108];
	fma.rn.f32 	%f132, %f129, %f130, %f131;
	st.local.f32 	[%rd108], %f132;
$L__BB0_70:
	ld.param.u64 	%rd330, [_Z21mat_vec_mul_coarsenedPKfS0_Pfmm_param_4];
	setp.le.u64 	%p36, %rd330, %rd27;
	@%p36 bra 	$L__BB0_72;
	ld.global.f32 	%f133, [%rd109+128];
	ld.shared.f32 	%f134, [_ZZ21mat_vec_mul_coarsenedPKfS0_PfmmE3B_s+128];
	ld.local.f32 	%f135, [%rd108];
	fma.rn.f32 	%f136, %f133, %f134, %f135;
	st.local.f32 	[%rd108], %f136;
$L__BB0_72:
	ld.param.u64 	%rd331, [_Z21mat_vec_mul_coarsenedPKfS0_Pfmm_param_4];
	setp.le.u64 	%p37, %rd331, %rd28;
	@%p37 bra 	$L__BB0_74;
	ld.global.f32 	%f137, [%rd109+132];
	ld.shared.f32 	%f138, [_ZZ21mat_vec_mul_coarsenedPKfS0_PfmmE3B_s+132];
	ld.local.f32 	%f139, [%rd108];
	fma.rn.f32 	%f140, %f137, %f138, %f139;
	st.local.f32 	[%rd108], %f140;
$L__BB0_74:
	ld.param.u64 	%rd332, [_Z21mat_vec_mul_coarsenedPKfS0_Pfmm_param_4];
	setp.le.u64 	%p38, %rd332, %rd29;
	@%p38 bra 	$L__BB0_76;
	ld.global.f32 	%f141, [%rd109+136];
	ld.shared.f32 	%f142, [_ZZ21mat_vec_mul_coarsenedPKfS0_PfmmE3B_s+136];
	ld.local.f32 	%f143, [%rd108];
	fma.rn.f32 	%f144, %f141, %f142, %f143;
	st.local.f32 	[%rd108], %f144;
$L__BB0_76:
	ld.param.u64 	%rd333, [_Z21mat_vec_mul_coarsenedPKfS0_Pfmm_param_4];
	setp.le.u64 	%p39, %rd333, %rd30;
	@%p39 bra 	$L__BB0_78;
	ld.global.f32 	%f145, [%rd109+140];
	ld.shared.f32 	%f146, [_ZZ21mat_vec_mul_coarsenedPKfS0_PfmmE3B_s+140];
	ld.local.f32 	%f147, [%rd108];
	fma.rn.f32 	%f148, %f145, %f146, %f147;
	st.local.f32 	[%rd108], %f148;
$L__BB0_78:
	ld.param.u64 	%rd334, [_Z21mat_vec_mul_coarsenedPKfS0_Pfmm_param_4];
	setp.le.u64 	%p40, %rd334, %rd31;
	@%p40 bra 	$L__BB0_80;
	ld.global.f32 	%f149, [%rd109+144];
	ld.shared.f32 	%f150, [_ZZ21mat_vec_mul_coarsenedPKfS0_PfmmE3B_s+144];
	ld.local.f32 	%f151, [%rd108];
	fma.rn.f32 	%f152, %f149, %f150, %f151;
	st.local.f32 	[%rd108], %f152;
$L__BB0_80:
	ld.param.u64 	%rd335, [_Z21mat_vec_mul_coarsenedPKfS0_Pfmm_param_4];
	setp.le.u64 	%p41, %rd335, %rd32;
	@%p41 bra 	$L__BB0_82;
	ld.global.f32 	%f153, [%rd109+148];
	ld.shared.f32 	%f154, [_ZZ21mat_vec_mul_coarsenedPKfS0_PfmmE3B_s+148];
	ld.local.f32 	%f155, [%rd108];
	fma.rn.f32 	%f156, %f153, %f154, %f155;
	st.local.f32 	[%rd108], %f156;
$L__BB0_82:
	ld.param.u64 	%rd336, [_Z21mat_vec_mul_coarsenedPKfS0_Pfmm_param_4];
	setp.le.u64 	%p42, %rd336, %rd33;
	@%p42 bra 	$L__BB0_84;
	ld.global.f32 	%f157, [%rd109+152];
	ld.shared.f32 	%f158, [_ZZ21mat_vec_mul_coarsenedPKfS0_PfmmE3B_s+152];
	ld.local.f32 	%f159, [%rd108];
	fma.rn.f32 	%f160, %f157, %f158, %f159;
	st.local.f32 	[%rd108], %f160;
$L__BB0_84:
	ld.param.u64 	%rd337, [_Z21mat_vec_mul_coarsenedPKfS0_Pfmm_param_4];
	setp.le.u64 	%p43, %rd337, %rd34;
	@%p43 bra 	$L__BB0_86;
	ld.global.f32 	%f161, [%rd109+156];
	ld.shared.f32 	%f162, [_ZZ21mat_vec_mul_coarsenedPKfS0_PfmmE3B_s+156];
	ld.local.f32 	%f163, [%rd108];
	fma.rn.f32 	%f164, %f161, %f162, %f163;
	st.local.f32 	[%rd108], %f164;
$L__BB0_86:
	ld.param.u64 	%rd338, [_Z21mat_vec_mul_coarsenedPKfS0_Pfmm_param_4];
	setp.le.u64 	%p44, %rd338, %rd35;
	@%p44 bra 	$L__BB0_88;
	ld.global.f32 	%f165, [%rd109+160];
	ld.shared.f32 	%f166, [_ZZ21mat_vec_mul_coarsenedPKfS0_PfmmE3B_s+160];
	ld.local.f32 	%f167, [%rd108];
	fma.rn.f32 	%f168, %f165, %f166, %f167;
	st.local.f32 	[%rd108], %f168;
$L__BB0_88:
	ld.param.u64 	%rd339, [_Z21mat_vec_mul_coarsenedPKfS0_Pfmm_param_4];
	setp.le.u64 	%p45, %rd339, %rd36;
	@%p45 bra 	$L__BB0_90;
	ld.global.f32 	%f169, [%rd109+164];
	ld.shared.f32 	%f170, [_ZZ21mat_vec_mul_coarsenedPKfS0_PfmmE3B_s+164];
	ld.local.f32 	%f171, [%rd108];
	fma.rn.f32 	%f172, %f169, %f170, %f171;
	st.local.f32 	[%rd108], %f172;
$L__BB0_90:
	ld.param.u64 	%rd340, [_Z21mat_vec_mul_coarsenedPKfS0_Pfmm_param_4];
	setp.le.u64 	%p46, %rd340, %rd37;
	@%p46 bra 	$L__BB0_92;
	ld.global.f32 	%f173, [%rd109+168];
	ld.shared.f32 	%f174, [_ZZ21mat_vec_mul_coarsenedPKfS0_PfmmE3B_s+168];
	ld.local.f32 	%f175, [%rd108];
	fma.rn.f32 	%f176, %f173, %f174, %f175;
	st.local.f32 	[%rd108], %f176;
$L__BB0_92:
	ld.param.u64 	%rd341, [_Z21mat_vec_mul_coarsenedPKfS0_Pfmm_param_4];
	setp.le.u64 	%p47, %rd341, %rd38;
	@%p47 bra 	$L__BB0_94;
	ld.global.f32 	%f177, [%rd109+172];
	ld.shared.f32 	%f178, [_ZZ21mat_vec_mul_coarsenedPKfS0_PfmmE3B_s+172];
	ld.local.f32 	%f179, [%rd108];
	fma.rn.f32 	%f180, %f177, %f178, %f179;
	st.local.f32 	[%rd108], %f180;
$L__BB0_94:
	ld.param.u64 	%rd342, [_Z21mat_vec_mul_coarsenedPKfS0_Pfmm_param_4];
	setp.le.u64 	%p48, %rd342, %rd39;
	@%p48 bra 	$L__BB0_96;
	ld.global.f32 	%f181, [%rd109+176];
	ld.shared.f32 	%f182, [_ZZ21mat_vec_mul_coarsenedPKfS0_PfmmE3B_s+176];
	ld.local.f32 	%f183, [%rd108];
	fma.rn.f32 	%f184, %f181, %f182, %f183;
	st.local.f32 	[%rd108], %f184;
$L__BB0_96:
	ld.param.u64 	%rd343, [_Z21mat_vec_mul_coarsenedPKfS0_Pfmm_param_4];
	setp.le.u64 	%p49, %rd343, %rd40;
	@%p49 bra 	$L__BB0_98;
	ld.global.f32 	%f185, [%rd109+180];
	ld.shared.f32 	%f186, [_ZZ21mat_vec_mul_coarsenedPKfS0_PfmmE3B_s+180];
	ld.local.f32 	%f187, [%rd108];
	fma.rn.f32 	%f188, %f185, %f186, %f187;
	st.local.f32 	[%rd108], %f188;
$L__BB0_98:
	ld.param.u64 	%rd344, [_Z21mat_vec_mul_coarsenedPKfS0_Pfmm_param_4];
	setp.le.u64 	%p50, %rd344, %rd41;
	@%p50 bra 	$L__BB0_100;
	ld.global.f32 	%f189, [%rd109+184];
	ld.shared.f32 	%f190, [_ZZ21mat_vec_mul_coarsenedPKfS0_PfmmE3B_s+184];
	ld.local.f32 	%f191, [%rd108];
	fma.rn.f32 	%f192, %f189, %f190, %f191;
	st.local.f32 	[%rd108], %f192;
$L__BB0_100:
	ld.param.u64 	%rd345, [_Z21mat_vec_mul_coarsenedPKfS0_Pfmm_param_4];
	setp.le.u64 	%p51, %rd345, %rd42;
	@%p51 bra 	$L__BB0_102;
	ld.global.f32 	%f193, [%rd109+188];
	ld.shared.f32 	%f194, [_ZZ21mat_vec_mul_coarsenedPKfS0_PfmmE3B_s+188];
	ld.local.f32 	%f195, [%rd108];
	fma.rn.f32 	%f196, %f193, %f194, %f195;
	st.local.f32 	[%rd108], %f196;
$L__BB0_102:
	ld.param.u64 	%rd346, [_Z21mat_vec_mul_coarsenedPKfS0_Pfmm_param_4];
	add.s32 	%r133, %r287, 48;
	cvt.u64.u32 	%rd136, %r133;
	setp.le.u64 	%p52, %rd346, %rd136;
	@%p52 bra 	$L__BB0_104;
	ld.global.f32 	%f197, [%rd109+192];
	ld.shared.f32 	%f198, [_ZZ21mat_vec_mul_coarsenedPKfS0_PfmmE3B_s+192];
	ld.local.f32 	%f199, [%rd108];
	fma.rn.f32 	%f200, %f197, %f198, %f199;
	st.local.f32 	[%rd108], %f200;
$L__BB0_104:
	ld.param.u64 	%rd347, [_Z21mat_vec_mul_coarsenedPKfS0_Pfmm_param_4];
	add.s32 	%r134, %r287, 49;
	cvt.u64.u32 	%rd137, %r134;
	setp.le.u64 	%p53, %rd347, %rd137;
	@%p53 bra 	$L__BB0_106;
	ld.global.f32 	%f201, [%rd109+196];
	ld.shared.f32 	%f202, [_ZZ21mat_vec_mul_coarsenedPKfS0_PfmmE3B_s+196];
	ld.local.f32 	%f203, [%rd108];
	fma.rn.f32 	%f204, %f201, %f202, %f203;
	st.local.f32 	[%rd108], %f204;
$L__BB0_106:
	ld.param.u64 	%rd348, [_Z21mat_vec_mul_coarsenedPKfS0_Pfmm_param_4];
	add.s32 	%r135, %r287, 50;
	cvt.u64.u32 	%rd138, %r135;
	setp.le.u64 	%p54, %rd348, %rd138;
	@%p54 bra 	$L__BB0_108;
	ld.global.f32 	%f205, [%rd109+200];
	ld.shared.f32 	%f206, [_ZZ21mat_vec_mul_coarsenedPKfS0_PfmmE3B_s+200];
	ld.local.f32 	%f207, [%rd108];
	fma.rn.f32 	%f208, %f205, %f206, %f207;
	st.local.f32 	[%rd108], %f208;
$L__BB0_108:
	ld.param.u64 	%rd349, [_Z21mat_vec_mul_coarsenedPKfS0_Pfmm_param_4];
	add.s32 	%r136, %r287, 51;
	cvt.u64.u32 	%rd139, %r136;
	setp.le.u64 	%p55, %rd349, %rd139;
	@%p55 bra 	$L__BB0_110;
	ld.global.f32 	%f209, [%rd109+204];
	ld.shared.f32 	%f210, [_ZZ21mat_vec_mul_coarsenedPKfS0_PfmmE3B_s+204];
	ld.local.f32 	%f211, [%rd108];
	fma.rn.f32 	%f212, %f209, %f210, %f211;
	st.local.f32 	[%rd108], %f212;
$L__BB0_110:
	ld.param.u64 	%rd350, [_Z21mat_vec_mul_coarsenedPKfS0_Pfmm_param_4];
	add.s32 	%r137, %r287, 52;
	cvt.u64.u32 	%rd140, %r137;
	setp.le.u64 	%p56, %rd350, %rd140;
	@%p56 bra 	$L__BB0_112;
	ld.global.f32 	%f213, [%rd109+208];
	ld.shared.f32 	%f214, [_ZZ21mat_vec_mul_coarsenedPKfS0_PfmmE3B_s+208];
	ld.local.f32 	%f215, [%rd108];
	fma.rn.f32 	%f216, %f213, %f214, %f215;
	st.local.f32 	[%rd108], %f216;
$L__BB0_112:
	ld.param.u64 	%rd351, [_Z21mat_vec_mul_coarsenedPKfS0_Pfmm_param_4];
	setp.le.u64 	%p57, %rd351, %rd43;
	@%p57 bra 	$L__BB0_114;
	ld.global.f32 	%f217, [%rd109+212];
	ld.shared.f32 	%f218, [_ZZ21mat_vec_mul_coarsenedPKfS0_PfmmE3B_s+212];
	ld.local.f32 	%f219, [%rd108];
	fma.rn.f32 	%f220, %f217, %f218, %f219;
	st.local.f32 	[%rd108], %f220;
$L__BB0_114:
	ld.param.u64 	%rd352, [_Z21mat_vec_mul_coarsenedPKfS0_Pfmm_param_4];
	setp.le.u64 	%p58, %rd352, %rd44;
	@%p58 bra 	$L__BB0_116;
	ld.global.f32 	%f221, [%rd109+216];
	ld.shared.f32 	%f222, [_ZZ21mat_vec_mul_coarsenedPKfS0_PfmmE3B_s+216];
	ld.local.f32 	%f223, [%rd108];
	fma.rn.f32 	%f224, %f221, %f222, %f223;
	st.local.f32 	[%rd108], %f224;
$L__BB0_116:
	ld.param.u64 	%rd353, [_Z21mat_vec_mul_coarsenedPKfS0_Pfmm_param_4];
	setp.le.u64 	%p59, %rd353, %rd45;
	@%p59 bra 	$L__BB0_118;
	ld.global.f32 	%f225, [%rd109+220];
	ld.shared.f32 	%f226, [_ZZ21mat_vec_mul_coarsenedPKfS0_PfmmE3B_s+220];
	ld.local.f32 	%f227, [%rd108];
	fma.rn.f32 	%f228, %f225, %f226, %f227;
	st.local.f32 	[%rd108], %f228;
$L__BB0_118:
	ld.param.u64 	%rd354, [_Z21mat_vec_mul_coarsenedPKfS0_Pfmm_param_4];
	setp.le.u64 	%p60, %rd354, %rd46;
	@%p60 bra 	$L__BB0_120;
	ld.global.f32 	%f229, [%rd109+224];
	ld.shared.f32 	%f230, [_ZZ21mat_vec_mul_coarsenedPKfS0_PfmmE3B_s+224];
	ld.local.f32 	%f231, [%rd108];
	fma.rn.f32 	%f232, %f229, %f230, %f231;
	st.local.f32 	[%rd108], %f232;
$L__BB0_120:
	ld.param.u64 	%rd355, [_Z21mat_vec_mul_coarsenedPKfS0_Pfmm_param_4];
	setp.le.u64 	%p61, %rd355, %rd47;
	@%p61 bra 	$L__BB0_122;
	ld.global.f32 	%f233, [%rd109+228];
	ld.shared.f32 	%f234, [_ZZ21mat_vec_mul_coarsenedPKfS0_PfmmE3B_s+228];
	ld.local.f32 	%f235, [%rd108];
	fma.rn.f32 	%f236, %f233, %f234, %f235;
	st.local.f32 	[%rd108], %f236;
$L__BB0_122:
	ld.param.u64 	%rd356, [_Z21mat_vec_mul_coarsenedPKfS0_Pfmm_param_4];
	setp.le.u64 	%p62, %rd356, %rd48;
	@%p62 bra 	$L__BB0_124;
	ld.global.f32 	%f237, [%rd109+232];
	ld.shared.f32 	%f238, [_ZZ21mat_vec_mul_coarsenedPKfS0_PfmmE3B_s+232];
	ld.local.f32 	%f239, [%rd108];
	fma.rn.f32 	%f240, %f237, %f238, %f239;
	st.local.f32 	[%rd108], %f240;
$L__BB0_124:
	ld.param.u64 	%rd357, [_Z21mat_vec_mul_coarsenedPKfS0_Pfmm_param_4];
	setp.le.u64 	%p63, %rd357, %rd49;
	@%p63 bra 	$L__BB0_126;
	ld.global.f32 	%f241, [%rd109+236];
	ld.shared.f32 	%f242, [_ZZ21mat_vec_mul_coarsenedPKfS0_PfmmE3B_s+236];
	ld.local.f32 	%f243, [%rd108];
	fma.rn.f32 	%f244, %f241, %f242, %f243;
	st.local.f32 	[%rd108], %f244;
$L__BB0_126:
	ld.param.u64 	%rd358, [_Z21mat_vec_mul_coarsenedPKfS0_Pfmm_param_4];
	setp.le.u64 	%p64, %rd358, %rd50;
	@%p64 bra 	$L__BB0_128;
	ld.global.f32 	%f245, [%rd109+240];
	ld.shared.f32 	%f246, [_ZZ21mat_vec_mul_coarsenedPKfS0_PfmmE3B_s+240];
	ld.local.f32 	%f247, [%rd108];
	fma.rn.f32 	%f248, %f245, %f246, %f247;
	st.local.f32 	[%rd108], %f248;
$L__BB0_128:
	ld.param.u64 	%rd359, [_Z21mat_vec_mul_coarsenedPKfS0_Pfmm_param_4];
	setp.le.u64 	%p65, %rd359, %rd51;
	@%p65 bra 	$L__BB0_130;
	ld.global.f32 	%f249, [%rd109+244];
	ld.shared.f32 	%f250, [_ZZ21mat_vec_mul_coarsenedPKfS0_PfmmE3B_s+244];
	ld.local.f32 	%f251, [%rd108];
	fma.rn.f32 	%f252, %f249, %f250, %f251;
	st.local.f32 	[%rd108], %f252;
$L__BB0_130:
	ld.param.u64 	%rd360, [_Z21mat_vec_mul_coarsenedPKfS0_Pfmm_param_4];
	setp.le.u64 	%p66, %rd360, %rd52;
	@%p66 bra 	$L__BB0_132;
	ld.global.f32 	%f253, [%rd109+248];
	ld.shared.f32 	%f254, [_ZZ21mat_vec_mul_coarsenedPKfS0_PfmmE3B_s+248];
	ld.local.f32 	%f255, [%rd108];
	fma.rn.f32 	%f256, %f253, %f254, %f255;
	st.local.f32 	[%rd108], %f256;
$L__BB0_132:
	ld.param.u64 	%rd361, [_Z21mat_vec_mul_coarsenedPKfS0_Pfmm_param_4];
	setp.le.u64 	%p67, %rd361, %rd53;
	@%p67 bra 	$L__BB0_134;
	ld.global.f32 	%f257, [%rd109+252];
	ld.shared.f32 	%f258, [_ZZ21mat_vec_mul_coarsenedPKfS0_PfmmE3B_s+252];
	ld.local.f32 	%f259, [%rd108];
	fma.rn.f32 	%f260, %f257, %f258, %f259;
	st.local.f32 	[%rd108], %f260;
$L__BB0_134:
	ld.param.u64 	%rd362, [_Z21mat_vec_mul_coarsenedPKfS0_Pfmm_param_4];
	setp.le.u64 	%p68, %rd362, %rd54;
	@%p68 bra 	$L__BB0_136;
	ld.global.f32 	%f261, [%rd109+256];
	ld.shared.f32 	%f262, [_ZZ21mat_vec_mul_coarsenedPKfS0_PfmmE3B_s+256];
	ld.local.f32 	%f263, [%rd108];
	fma.rn.f32 	%f264, %f261, %f262, %f263;
	st.local.f32 	[%rd108], %f264;
$L__BB0_136:
	ld.param.u64 	%rd363, [_Z21mat_vec_mul_coarsenedPKfS0_Pfmm_param_4];
	setp.le.u64 	%p69, %rd363, %rd55;
	@%p69 bra 	$L__BB0_138;
	ld.global.f32 	%f265, [%rd109+260];
	ld.shared.f32 	%f266, [_ZZ21mat_vec_mul_coarsenedPKfS0_PfmmE3B_s+260];
	ld.local.f32 	%f267, [%rd108];
	fma.rn.f32 	%f268, %f265, %f266, %f267;
	st.local.f32 	[%rd108], %f268;
$L__BB0_138:
	ld.param.u64 	%rd364, [_Z21mat_vec_mul_coarsenedPKfS0_Pfmm_param_4];
	setp.le.u64 	%p70, %rd364, %rd56;
	@%p70 bra 	$L__BB0_140;
	ld.global.f32 	%f269, [%rd109+264];
	ld.shared.f32 	%f270, [_ZZ21mat_vec_mul_coarsenedPKfS0_PfmmE3B_s+264];
	ld.local.f32 	%f271, [%rd108];
	fma.rn.f32 	%f272, %f269, %f270, %f271;
	st.local.f32 	[%rd108], %f272;
$L__BB0_140:
	ld.param.u64 	%rd365, [_Z21mat_vec_mul_coarsenedPKfS0_Pfmm_param_4];
	setp.le.u64 	%p71, %rd365, %rd57;
	@%p71 bra 	$L__BB0_142;
	ld.global.f32 	%f273, [%rd109+268];
	ld.shared.f32 	%f274, [_ZZ21mat_vec_mul_coarsenedPKfS0_PfmmE3B_s+268];
	ld.local.f32 	%f275, [%rd108];
	fma.rn.f32 	%f276, %f273, %f274, %f275;
	st.local.f32 	[%rd108], %f276;
$L__BB0_142:
	ld.param.u64 	%rd366, [_Z21mat_vec_mul_coarsenedPKfS0_Pfmm_param_4];
	setp.le.u64 	%p72, %rd366, %rd58;
	@%p72 bra 	$L__BB0_144;
	ld.global.f32 	%f277, [%rd109+272];
	ld.shared.f32 	%f278, [_ZZ21mat_vec_mul_coarsenedPKfS0_PfmmE3B_s+272];
	ld.local.f32 	%f279, [%rd108];
	fma.rn.f32 	%f280, %f277, %f278, %f279;
	st.local.f32 	[%rd108], %f280;
$L__BB0_144:
	ld.param.u64 	%rd367, [_Z21mat_vec_mul_coarsenedPKfS0_Pfmm_param_4];
	setp.le.u64 	%p73, %rd367, %rd59;
	@%p73 bra 	$L__BB0_146;
	ld.global.f32 	%f281, [%rd109+276];
	ld.shared.f32 	%f282, [_ZZ21mat_vec_mul_coarsenedPKfS0_PfmmE3B_s+276];
	ld.local.f32 	%f283, [%rd108];
	fma.rn.f32 	%f284, %f281, %f282, %f283;
	st.local.f32 	[%rd108], %f284;
$L__BB0_146:
	ld.param.u64 	%rd368, [_Z21mat_vec_mul_coarsenedPKfS0_Pfmm_param_4];
	setp.le.u64 	%p74, %rd368, %rd60;
	@%p74 bra 	$L__BB0_148;
	ld.global.f32 	%f285, [%rd109+280];
	ld.shared.f32 	%f286, [_ZZ21mat_vec_mul_coarsenedPKfS0_PfmmE3B_s+280];
	ld.local.f32 	%f287, [%rd108];
	fma.rn.f32 	%f288, %f285, %f286, %f287;
	st.local.f32 	[%rd108], %f288;
$L__BB0_148:
	ld.param.u64 	%rd369, [_Z21mat_vec_mul_coarsenedPKfS0_Pfmm_param_4];
	setp.le.u64 	%p75, %rd369, %rd61;
	@%p75 bra 	$L__BB0_150;
	ld.global.f32 	%f289, [%rd109+284];
	ld.shared.f32 	%f290, [_ZZ21mat_vec_mul_coarsenedPKfS0_PfmmE3B_s+284];
	ld.local.f32 	%f291, [%rd108];
	fma.rn.f32 	%f292, %f289, %f290, %f291;
	st.local.f32 	[%rd108], %f292;
$L__BB0_150:
	ld.param.u64 	%rd370, [_Z21mat_vec_mul_coarsenedPKfS0_Pfmm_param_4];
	setp.le.u64 	%p76, %rd370, %rd62;
	@%p76 bra 	$L__BB0_152;
	ld.global.f32 	%f293, [%rd109+288];
	ld.shared.f32 	%f294, [_ZZ21mat_vec_mul_coarsenedPKfS0_PfmmE3B_s+288];
	ld.local.f32 	%f295, [%rd108];
	fma.rn.f32 	%f296, %f293, %f294, %f295;
	st.local.f32 	[%rd108], %f296;
$L__BB0_152:
	ld.param.u64 	%rd371, [_Z21mat_vec_mul_coarsenedPKfS0_Pfmm_param_4];
	setp.le.u64 	%p77, %rd371, %rd63;
	@%p77 bra 	$L__BB0_154;
	ld.global.f32 	%f297, [%rd109+292];
	ld.shared.f32 	%f298, [_ZZ21mat_vec_mul_coarsenedPKfS0_PfmmE3B_s+292];
	ld.local.f32 	%f299, [%rd108];
	fma.rn.f32 	%f300, %f297, %f298, %f299;
	st.local.f32 	[%rd108], %f300;
$L__BB0_154:
	ld.param.u64 	%rd372, [_Z21mat_vec_mul_coarsenedPKfS0_Pfmm_param_4];
	setp.le.u64 	%p78, %rd372, %rd64;
	@%p78 bra 	$L__BB0_156;
	ld.global.f32 	%f301, [%rd109+296];
	ld.shared.f32 	%f302, [_ZZ21mat_vec_mul_coarsenedPKfS0_PfmmE3B_s+296];
	ld.local.f32 	%f303, [%rd108];
	fma.rn.f32 	%f304, %f301, %f302, %f303;
	st.local.f32 	[%rd108], %f304;
$L__BB0_156:
	ld.param.u64 	%rd373, [_Z21mat_vec_mul_coarsenedPKfS0_Pfmm_param_4];
	setp.le.u64 	%p79, %rd373, %rd65;
	@%p79 bra 	$L__BB0_158;
	ld.global.f32 	%f305, [%rd109+300];
	ld.shared.f32 	%f306, [_ZZ21mat_vec_mul_coarsenedPKfS0_PfmmE3B_s+300];
	ld.local.f32 	%f307, [%rd108];
	fma.rn.f32 	%f308, %f305, %f306, %f307;
	st.local.f32 	[%rd108], %f308;
$L__BB0_158:
	ld.param.u64 	%rd374, [_Z21mat_vec_mul_coarsenedPKfS0_Pfmm_param_4];
	setp.le.u64 	%p80, %rd374, %rd66;
	@%p80 bra 	$L__BB0_160;
	ld.global.f32 	%f309, [%rd109+304];
	ld.shared.f32 	%f310, [_ZZ21mat_vec_mul_coarsenedPKfS0_PfmmE3B_s+304];
	ld.local.f32 	%f311, [%rd108];
	fma.rn.f32 	%f312, %f309, %f310, %f311;
	st.local.f32 	[%rd108], %f312;
$L__BB0_160:
	ld.param.u64 	%rd375, [_Z21mat_vec_mul_coarsenedPKfS0_Pfmm_param_4];
	setp.le.u64 	%p81, %rd375, %rd67;
	@%p81 bra 	$L__BB0_162;
	ld.global.f32 	%f313, [%rd109+308];
	ld.shared.f32 	%f314, [_ZZ21mat_vec_mul_coarsenedPKfS0_PfmmE3B_s+308];
	ld.local.f32 	%f315, [%rd108];
	fma.rn.f32 	%f316, %f313, %f314, %f315;
	st.local.f32 	[%rd108], %f316;
$L__BB0_162:
	ld.param.u64 	%rd376, [_Z21mat_vec_mul_coarsenedPKfS0_Pfmm_param_4];
	setp.le.u64 	%p82, %rd376, %rd68;
	@%p82 bra 	$L__BB0_164;
	ld.global.f32 	%f317, [%rd109+312];
	ld.shared.f32 	%f318, [_ZZ21mat_vec_mul_coarsenedPKfS0_PfmmE3B_s+312];
	ld.local.f32 	%f319, [%rd108];
	fma.rn.f32 	%f320, %f317, %f318, %f319;
	st.local.f32 	[%rd108], %f320;
$L__BB0_164:
	ld.param.u64 	%rd377, [_Z21mat_vec_mul_coarsenedPKfS0_Pfmm_param_4];
	setp.le.u64 	%p83, %rd377, %rd69;
	@%p83 bra 	$L__BB0_166;
	ld.global.f32 	%f321, [%rd109+316];
	ld.shared.f32 	%f322, [_ZZ21mat_vec_mul_coarsenedPKfS0_PfmmE3B_s+316];
	ld.local.f32 	%f323, [%rd108];
	fma.rn.f32 	%f324, %f321, %f322, %f323;
	st.local.f32 	[%rd108], %f324;
$L__BB0_166:
	ld.param.u64 	%rd378, [_Z21mat_vec_mul_coarsenedPKfS0_Pfmm_param_4];
	setp.le.u64 	%p84, %rd378, %rd70;
	@%p84 bra 	$L__BB0_168;
	ld.global.f32 	%f325, [%rd109+320];
	ld.shared.f32 	%f326, [_ZZ21mat_vec_mul_coarsenedPKfS0_PfmmE3B_s+320];
	ld.local.f32 	%f327, [%rd108];
	fma.rn.f32 	%f328, %f325, %f326, %f327;
	st.local.f32 	[%rd108], %f328;
$L__BB0_168:
	ld.param.u64 	%rd379, [_Z21mat_vec_mul_coarsenedPKfS0_Pfmm_param_4];
	setp.le.u64 	%p85, %rd379, %rd71;
	@%p85 bra 	$L__BB0_170;
	ld.global.f32 	%f329, [%rd109+324];
	ld.shared.f32 	%f330, [_ZZ21mat_vec_mul_coarsenedPKfS0_PfmmE3B_s+324];
	ld.local.f32 	%f331, [%rd108];
	fma.rn.f32 	%f332, %f329, %f330, %f331;
	st.local.f32 	[%rd108], %f332;
$L__BB0_170:
	ld.param.u64 	%rd380, [_Z21mat_vec_mul_coarsenedPKfS0_Pfmm_param_4];
	setp.le.u64 	%p86, %rd380, %rd72;
	@%p86 bra 	$L__BB0_172;
	ld.global.f32 	%f333, [%rd109+328];
	ld.shared.f32 	%f334, [_ZZ21mat_vec_mul_coarsenedPKfS0_PfmmE3B_s+328];
	ld.local.f32 	%f335, [%rd108];
	fma.rn.f32 	%f336, %f333, %f334, %f335;
	st.local.f32 	[%rd108], %f336;
$L__BB0_172:
	ld.param.u64 	%rd381, [_Z21mat_vec_mul_coarsenedPKfS0_Pfmm_param_4];
	setp.le.u64 	%p87, %rd381, %rd73;
	@%p87 bra 	$L__BB0_174;
	ld.global.f32 	%f337, [%rd109+332];
	ld.shared.f32 	%f338, [_ZZ21mat_vec_mul_coarsenedPKfS0_PfmmE3B_s+332];
	ld.local.f32 	%f339, [%rd108];
	fma.rn.f32 	%f340, %f337, %f338, %f339;
	st.local.f32 	[%rd108], %f340;
$L__BB0_174:
	ld.param.u64 	%rd382, [_Z21mat_vec_mul_coarsenedPKfS0_Pfmm_param_4];
	setp.le.u64 	%p88, %rd382, %rd74;
	@%p88 bra 	$L__BB0_176;
	ld.global.f32 	%f341, [%rd109+336];
	ld.shared.f32 	%f342, [_ZZ21mat_vec_mul_coarsenedPKfS0_PfmmE3B_s+336];
	ld.local.f32 	%f343, [%rd108];
	fma.rn.f32 	%f344, %f341, %f342, %f343;
	st.local.f32 	[%rd108], %f344;
$L__BB0_176:
	ld.param.u64 	%rd383, [_Z21mat_vec_mul_coarsenedPKfS0_Pfmm_param_4];
	setp.le.u64 	%p89, %rd383, %rd75;
	@%p89 bra 	$L__BB0_178;
	ld.global.f32 	%f345, [%rd109+340];
	ld.shared.f32 	%f346, [_ZZ21mat_vec_mul_coarsenedPKfS0_PfmmE3B_s+340];
	ld.local.f32 	%f347, [%rd108];
	fma.rn.f32 	%f348, %f345, %f346, %f347;
	st.local.f32 	[%rd108], %f348;
$L__BB0_178:
	ld.param.u64 	%rd384, [_Z21mat_vec_mul_coarsenedPKfS0_Pfmm_param_4];
	setp.le.u64 	%p90, %rd384, %rd76;
	@%p90 bra 	$L__BB0_180;
	ld.global.f32 	%f349, [%rd109+344];
	ld.shared.f32 	%f350, [_ZZ21mat_vec_mul_coarsenedPKfS0_PfmmE3B_s+344];
	ld.local.f32 	%f351, [%rd108];
	fma.rn.f32 	%f352, %f349, %f350, %f351;
	st.local.f32 	[%rd108], %f352;
$L__BB0_180:
	ld.param.u64 	%rd385, [_Z21mat_vec_mul_coarsenedPKfS0_Pfmm_param_4];
	setp.le.u64 	%p91, %rd385, %rd77;
	@%p91 bra 	$L__BB0_182;
	ld.global.f32 	%f353, [%rd109+348];
	ld.shared.f32 	%f354, [_ZZ21mat_vec_mul_coarsenedPKfS0_PfmmE3B_s+348];
	ld.local.f32 	%f355, [%rd108];
	fma.rn.f32 	%f356, %f353, %f354, %f355;
	st.local.f32 	[%rd108], %f356;
$L__BB0_182:
	ld.param.u64 	%rd386, [_Z21mat_vec_mul_coarsenedPKfS0_Pfmm_param_4];
	setp.le.u64 	%p92, %rd386, %rd78;
	@%p92 bra 	$L__BB0_184;
	ld.global.f32 	%f357, [%rd109+352];
	ld.shared.f32 	%f358, [_ZZ21mat_vec_mul_coarsenedPKfS0_PfmmE3B_s+352];
	ld.local.f32 	%f359, [%rd108];
	fma.rn.f32 	%f360, %f357, %f358, %f359;
	st.local.f32 	[%rd108], %f360;
$L__BB0_184:
	ld.param.u64 	%rd387, [_Z21mat_vec_mul_coarsenedPKfS0_Pfmm_param_4];
	setp.le.u64 	%p93, %rd387, %rd79;
	@%p93 bra 	$L__BB0_186;
	ld.global.f32 	%f361, [%rd109+356];
	ld.shared.f32 	%f362, [_ZZ21mat_vec_mul_coarsenedPKfS0_PfmmE3B_s+356];
	ld.local.f32 	%f363, [%rd108];
	fma.rn.f32 	%f364, %f361, %f362, %f363;
	st.local.f32 	[%rd108], %f364;
$L__BB0_186:
	ld.param.u64 	%rd388, [_Z21mat_vec_mul_coarsenedPKfS0_Pfmm_param_4];
	setp.le.u64 	%p94, %rd388, %rd80;
	@%p94 bra 	$L__BB0_188;
	ld.global.f32 	%f365, [%rd109+360];
	ld.shared.f32 	%f366, [_ZZ21mat_vec_mul_coarsenedPKfS0_PfmmE3B_s+360];
	ld.local.f32 	%f367, [%rd108];
	fma.rn.f32 	%f368, %f365, %f366, %f367;
	st.local.f32 	[%rd108], %f368;
$L__BB0_188:
	ld.param.u64 	%rd389, [_Z21mat_vec_mul_coarsenedPKfS0_Pfmm_param_4];
	setp.le.u64 	%p95, %rd389, %rd81;
	@%p95 bra 	$L__BB0_190;
	ld.global.f32 	%f369, [%rd109+364];
	ld.shared.f32 	%f370, [_ZZ21mat_vec_mul_coarsenedPKfS0_PfmmE3B_s+364];
	ld.local.f32 	%f371, [%rd108];
	fma.rn.f32 	%f372, %f369, %f370, %f371;
	st.local.f32 	[%rd108], %f372;
$L__BB0_190:
	ld.param.u64 	%rd390, [_Z21mat_vec_mul_coarsenedPKfS0_Pfmm_param_4];
	setp.le.u64 	%p96, %rd390, %rd82;
	@%p96 bra 	$L__BB0_192;
	ld.global.f32 	%f373, [%rd109+368];
	ld.shared.f32 	%f374, [_ZZ21mat_vec_mul_coarsenedPKfS0_PfmmE3B_s+368];
	ld.local.f32 	%f375, [%rd108];
	fma.rn.f32 	%f376, %f373, %f374, %f375;
	st.local.f32 	[%rd108], %f376;
$L__BB0_192:
	ld.param.u64 	%rd391, [_Z21mat_vec_mul_coarsenedPKfS0_Pfmm_param_4];
	setp.le.u64 	%p97, %rd391, %rd83;
	@%p97 bra 	$L__BB0_194;
	ld.global.f32 	%f377, [%rd109+372];
	ld.shared.f32 	%f378, [_ZZ21mat_vec_mul_coarsenedPKfS0_PfmmE3B_s+372];
	ld.local.f32 	%f379, [%rd108];
	fma.rn.f32 	%f380, %f377, %f378, %f379;
	st.local.f32 	[%rd108], %f380;
$L__BB0_194:
	ld.param.u64 	%rd392, [_Z21mat_vec_mul_coarsenedPKfS0_Pfmm_param_4];
	setp.le.u64 	%p98, %rd392, %rd84;
	@%p98 bra 	$L__BB0_196;
	ld.global.f32 	%f381, [%rd109+376];
	ld.shared.f32 	%f382, [_ZZ21mat_vec_mul_coarsenedPKfS0_PfmmE3B_s+376];
	ld.local.f32 	%f383, [%rd108];
	fma.rn.f32 	%f384, %f381, %f382, %f383;
	st.local.f32 	[%rd108], %f384;
$L__BB0_196:
	ld.param.u64 	%rd393, [_Z21mat_vec_mul_coarsenedPKfS0_Pfmm_param_4];
	setp.le.u64 	%p99, %rd393, %rd85;
	@%p99 bra 	$L__BB0_198;
	ld.global.f32 	%f385, [%rd109+380];
	ld.shared.f32 	%f386, [_ZZ21mat_vec_mul_coarsenedPKfS0_PfmmE3B_s+380];
	ld.local.f32 	%f387, [%rd108];
	fma.rn.f32 	%f388, %f385, %f386, %f387;
	st.local.f32 	[%rd108], %f388;
$L__BB0_198:
	ld.param.u64 	%rd394, [_Z21mat_vec_mul_coarsenedPKfS0_Pfmm_param_4];
	setp.le.u64 	%p100, %rd394, %rd86;
	@%p100 bra 	$L__BB0_200;
	ld.global.f32 	%f389, [%rd109+384];
	ld.shared.f32 	%f390, [_ZZ21mat_vec_mul_coarsenedPKfS0_PfmmE3B_s+384];
	ld.local.f32 	%f391, [%rd108];
	fma.rn.f32 	%f392, %f389, %f390, %f391;
	st.local.f32 	[%rd108], %f392;
$L__BB0_200:
	ld.param.u64 	%rd395, [_Z21mat_vec_mul_coarsenedPKfS0_Pfmm_param_4];
	setp.le.u64 	%p101, %rd395, %rd87;
	@%p101 bra 	$L__BB0_202;
	ld.global.f32 	%f393, [%rd109+388];
	ld.shared.f32 	%f394, [_ZZ21mat_vec_mul_coarsenedPKfS0_PfmmE3B_s+388];
	ld.local.f32 	%f395, [%rd108];
	fma.rn.f32 	%f396, %f393, %f394, %f395;
	st.local.f32 	[%rd108], %f396;
$L__BB0_202:
	ld.param.u64 	%rd396, [_Z21mat_vec_mul_coarsenedPKfS0_Pfmm_param_4];
	setp.le.u64 	%p102, %rd396, %rd88;
	@%p102 bra 	$L__BB0_204;
	ld.global.f32 	%f397, [%rd109+392];
	ld.shared.f32 	%f398, [_ZZ21mat_vec_mul_coarsenedPKfS0_PfmmE3B_s+392];
	ld.local.f32 	%f399, [%rd108];
	fma.rn.f32 	%f400, %f397, %f398, %f399;
	st.local.f32 	[%rd108], %f400;
$L__BB0_204:
	ld.param.u64 	%rd397, [_Z21mat_vec_mul_coarsenedPKfS0_Pfmm_param_4];
	setp.le.u64 	%p103, %rd397, %rd89;
	@%p103 bra 	$L__BB0_206;
	ld.global.f32 	%f401, [%rd109+396];
	ld.shared.f32 	%f402, [_ZZ21mat_vec_mul_coarsenedPKfS0_PfmmE3B_s+396];
	ld.local.f32 	%f403, [%rd108];
	fma.rn.f32 	%f404, %f401, %f402, %f403;
	st.local.f32 	[%rd108], %f404;
$L__BB0_206:
	ld.param.u64 	%rd398, [_Z21mat_vec_mul_coarsenedPKfS0_Pfmm_param_4];
	setp.le.u64 	%p104, %rd398, %rd90;
	@%p104 bra 	$L__BB0_208;
	ld.global.f32 	%f405, [%rd109+400];
	ld.shared.f32 	%f406, [_ZZ21mat_vec_mul_coarsenedPKfS0_PfmmE3B_s+400];
	ld.local.f32 	%f407, [%rd108];
	fma.rn.f32 	%f408, %f405, %f406, %f407;
	st.local.f32 	[%rd108], %f408;
$L__BB0_208:
	ld.param.u64 	%rd399, [_Z21mat_vec_mul_coarsenedPKfS0_Pfmm_param_4];
	setp.le.u64 	%p105, %rd399, %rd91;
	@%p105 bra 	$L__BB0_210;
	ld.global.f32 	%f409, [%rd109+404];
	ld.shared.f32 	%f410, [_ZZ21mat_vec_mul_coarsenedPKfS0_PfmmE3B_s+404];
	ld.local.f32 	%f411, [%rd108];
	fma.rn.f32 	%f412, %f409, %f410, %f411;
	st.local.f32 	[%rd108], %f412;
$L__BB0_210:
	ld.param.u64 	%rd400, [_Z21mat_vec_mul_coarsenedPKfS0_Pfmm_param_4];
	setp.le.u64 	%p106, %rd400, %rd92;
	@%p106 bra 	$L__BB0_212;
	ld.global.f32 	%f413, [%rd109+408];
	ld.shared.f32 	%f414, [_ZZ21mat_vec_mul_coarsenedPKfS0_PfmmE3B_s+408];
	ld.local.f32 	%f415, [%rd108];
	fma.rn.f32 	%f416, %f413, %f414, %f415;
	st.local.f32 	[%rd108], %f416;
$L__BB0_212:
	ld.param.u64 	%rd401, [_Z21mat_vec_mul_coarsenedPKfS0_Pfmm_param_4];
	setp.le.u64 	%p107, %rd401, %rd93;
	@%p107 bra 	$L__BB0_214;
	ld.global.f32 	%f417, [%rd109+412];
	ld.shared.f32 	%f418, [_ZZ21mat_vec_mul_coarsenedPKfS0_PfmmE3B_s+412];
	ld.local.f32 	%f419, [%rd108];
	fma.rn.f32 	%f420, %f417, %f418, %f419;
	st.local.f32 	[%rd108], %f420;
$L__BB0_214:
	ld.param.u64 	%rd402, [_Z21mat_vec_mul_coarsenedPKfS0_Pfmm_param_4];
	setp.le.u64 	%p108, %rd402, %rd94;
	@%p108 bra 	$L__BB0_216;
	ld.global.f32 	%f421, [%rd109+416];
	ld.shared.f32 	%f422, [_ZZ21mat_vec_mul_coarsenedPKfS0_PfmmE3B_s+416];
	ld.local.f32 	%f423, [%rd108];
	fma.rn.f32 	%f424, %f421, %f422, %f423;
	st.local.f32 	[%rd108], %f424;
$L__BB0_216:
	ld.param.u64 	%rd403, [_Z21mat_vec_mul_coarsenedPKfS0_Pfmm_param_4];
	setp.le.u64 	%p109, %rd403, %rd95;
	@%p109 bra 	$L__BB0_218;
	ld.global.f32 	%f425, [%rd109+420];
	ld.shared.f32 	%f426, [_ZZ21mat_vec_mul_coarsenedPKfS0_PfmmE3B_s+420];
	ld.local.f32 	%f427, [%rd108];
	fma.rn.f32 	%f428, %f425, %f426, %f427;
	st.local.f32 	[%rd108], %f428;
$L__BB0_218:
	ld.param.u64 	%rd404, [_Z21mat_vec_mul_coarsenedPKfS0_Pfmm_param_4];
	setp.le.u64 	%p110, %rd404, %rd96;
	@%p110 bra 	$L__BB0_220;
	ld.global.f32 	%f429, [%rd109+424];
	ld.shared.f32 	%f430, [_ZZ21mat_vec_mul_coarsenedPKfS0_PfmmE3B_s+424];
	ld.local.f32 	%f431, [%rd108];
	fma.rn.f32 	%f432, %f429, %f430, %f431;
	st.local.f32 	[%rd108], %f432;
$L__BB0_220:
	ld.param.u64 	%rd405, [_Z21mat_vec_mul_coarsenedPKfS0_Pfmm_param_4];
	add.s32 	%r138, %r287, 107;
	cvt.u64.u32 	%rd141, %r138;
	setp.le.u64 	%p111, %rd405, %rd141;
	@%p111 bra 	$L__BB0_222;
	ld.global.f32 	%f433, [%rd109+428];
	ld.shared.f32 	%f434, [_ZZ21mat_vec_mul_coarsenedPKfS0_PfmmE3B_s+428];
	ld.local.f32 	%f435, [%rd108];
	fma.rn.f32 	%f436, %f433, %f434, %f435;
	st.local.f32 	[%rd108], %f436;
$L__BB0_222:
	ld.param.u64 	%rd406, [_Z21mat_vec_mul_coarsenedPKfS0_Pfmm_param_4];
	add.s32 	%r139, %r287, 108;
	cvt.u64.u32 	%rd142, %r139;
	setp.le.u64 	%p112, %rd406, %rd142;
	@%p112 bra 	$L__BB0_224;
	ld.global.f32 	%f437, [%rd109+432];
	ld.shared.f32 	%f438, [_ZZ21mat_vec_mul_coarsenedPKfS0_PfmmE3B_s+432];
	ld.local.f32 	%f439, [%rd108];
	fma.rn.f32 	%f440, %f437, %f438, %f439;
	st.local.f32 	[%rd108], %f440;
$L__BB0_224:
	ld.param.u64 	%rd407, [_Z21mat_vec_mul_coarsenedPKfS0_Pfmm_param_4];
	add.s32 	%r140, %r287, 109;
	cvt.u64.u32 	%rd143, %r140;
	setp.le.u64 	%p113, %rd407, %rd143;
	@%p113 bra 	$L__BB0_226;
	ld.global.f32 	%f441, [%rd109+436];
	ld.shared.f32 	%f442, [_ZZ21mat_vec_mul_coarsenedPKfS0_PfmmE3B_s+436];
	ld.local.f32 	%f443, [%rd108];
	fma.rn.f32 	%f444, %f441, %f442, %f443;
	st.local.f32 	[%rd108], %f444;
$L__BB0_226:
	ld.param.u64 	%rd408, [_Z21mat_vec_mul_coarsenedPKfS0_Pfmm_param_4];
	add.s32 	%r141, %r287, 110;
	cvt.u64.u32 	%rd144, %r141;
	setp.le.u64 	%p114, %rd408, %rd144;
	@%p114 bra 	$L__BB0_228;
	ld.global.f32 	%f445, [%rd109+440];
	ld.shared.f32 	%f446, [_ZZ21mat_vec_mul_coarsenedPKfS0_PfmmE3B_s+440];
	ld.local.f32 	%f447, [%rd108];
	fma.rn.f32 	%f448, %f445, %f446, %f447;
	st.local.f32 	[%rd108], %f448;
$L__BB0_228:
	ld.param.u64 	%rd409, [_Z21mat_vec_mul_coarsenedPKfS0_Pfmm_param_4];
	add.s32 	%r142, %r287, 111;
	cvt.u64.u32 	%rd145, %r142;
	setp.le.u64 	%p115, %rd409, %rd145;
	@%p115 bra 	$L__BB0_230;
	ld.global.f32 	%f449, [%rd109+444];
	ld.shared.f32 	%f450, [_ZZ21mat_vec_mul_coarsenedPKfS0_PfmmE3B_s+444];
	ld.local.f32 	%f451, [%rd108];
	fma.rn.f32 	%f452, %f449, %f450, %f451;
	st.local.f32 	[%rd108], %f452;
$L__BB0_230:
	ld.param.u64 	%rd410, [_Z21mat_vec_mul_coarsenedPKfS0_Pfmm_param_4];
	add.s32 	%r143, %r287, 112;
	cvt.u64.u32 	%rd146, %r143;
	setp.le.u64 	%p116, %rd410, %rd146;
	@%p116 bra 	$L__BB0_232;
	ld.global.f32 	%f453, [%rd109+448];
	ld.shared.f32 	%f454, [_ZZ21mat_vec_mul_coarsenedPKfS0_PfmmE3B_s+448];
	ld.local.f32 	%f455, [%rd108];
	fma.rn.f32 	%f456, %f453, %f454, %f455;
	st.local.f32 	[%rd108], %f456;
$L__BB0_232:
	ld.param.u64 	%rd411, [_Z21mat_vec_mul_coarsenedPKfS0_Pfmm_param_4];
	add.s32 	%r144, %r287, 113;
	cvt.u64.u32 	%rd147, %r144;
	setp.le.u64 	%p117, %rd411, %rd147;
	@%p117 bra 	$L__BB0_234;
	ld.global.f32 	%f457, [%rd109+452];
	ld.shared.f32 	%f458, [_ZZ21mat_vec_mul_coarsenedPKfS0_PfmmE3B_s+452];
	ld.local.f32 	%f459, [%rd108];
	fma.rn.f32 	%f460, %f457, %f458, %f459;
	st.local.f32 	[%rd108], %f460;
$L__BB0_234:
	ld.param.u64 	%rd412, [_Z21mat_vec_mul_coarsenedPKfS0_Pfmm_param_4];
	add.s32 	%r145, %r287, 114;
	cvt.u64.u32 	%rd148, %r145;
	setp.le.u64 	%p118, %rd412, %rd148;
	@%p118 bra 	$L__BB0_236;
	ld.global.f32 	%f461, [%rd109+456];
	ld.shared.f32 	%f462, [_ZZ21mat_vec_mul_coarsenedPKfS0_PfmmE3B_s+456];
	ld.local.f32 	%f463, [%rd108];
	fma.rn.f32 	%f464, %f461, %f462, %f463;
	st.local.f32 	[%rd108], %f464;
$L__BB0_236:
	ld.param.u64 	%rd413, [_Z21mat_vec_mul_coarsenedPKfS0_Pfmm_param_4];
	add.s32 	%r146, %r287, 115;
	cvt.u64.u32 	%rd149, %r146;
	setp.le.u64 	%p119, %rd413, %rd149;
	@%p119 bra 	$L__BB0_238;
	ld.global.f32 	%f465, [%rd109+460];
	ld.shared.f32 	%f466, [_ZZ21mat_vec_mul_coarsenedPKfS0_PfmmE3B_s+460];
	ld.local.f32 	%f467, [%rd108];
	fma.rn.f32 	%f468, %f465, %f466, %f467;
	st.local.f32 	[%rd108], %f468;
$L__BB0_238:
	ld.param.u64 	%rd414, [_Z21mat_vec_mul_coarsenedPKfS0_Pfmm_param_4];
	add.s32 	%r147, %r287, 116;
	cvt.u64.u32 	%rd150, %r147;
	setp.le.u64 	%p120, %rd414, %rd150;
	@%p120 bra 	$L__BB0_240;
	ld.global.f32 	%f469, [%rd109+464];
	ld.shared.f32 	%f470, [_ZZ21mat_vec_mul_coarsenedPKfS0_PfmmE3B_s+464];
	ld.local.f32 	%f471, [%rd108];
	fma.rn.f32 	%f472, %f469, %f470, %f471;
	st.local.f32 	[%rd108], %f472;
$L__BB0_240:
	ld.param.u64 	%rd415, [_Z21mat_vec_mul_coarsenedPKfS0_Pfmm_param_4];
	setp.le.u64 	%p121, %rd415, %rd97;
	@%p121 bra 	$L__BB0_242;
	ld.global.f32 	%f473, [%rd109+468];
	ld.shared.f32 	%f474, [_ZZ21mat_vec_mul_coarsenedPKfS0_PfmmE3B_s+468];
	ld.local.f32 	%f475, [%rd108];
	fma.rn.f32 	%f476, %f473, %f474, %f475;
	st.local.f32 	[%rd108], %f476;
$L__BB0_242:
	ld.param.u64 	%rd416, [_Z21mat_vec_mul_coarsenedPKfS0_Pfmm_param_4];
	add.s32 	%r148, %r287, 118;
	cvt.u64.u32 	%rd151, %r148;
	setp.le.u64 	%p122, %rd416, %rd151;
	@%p122 bra 	$L__BB0_244;
	ld.global.f32 	%f477, [%rd109+472];
	ld.shared.f32 	%f478, [_ZZ21mat_vec_mul_coarsenedPKfS0_PfmmE3B_s+472];
	ld.local.f32 	%f479, [%rd108];
	fma.rn.f32 	%f480, %f477, %f478, %f479;
	st.local.f32 	[%rd108], %f480;
$L__BB0_244:
	ld.param.u64 	%rd417, [_Z21mat_vec_mul_coarsenedPKfS0_Pfmm_param_4];
	add.s32 	%r149, %r287, 119;
	cvt.u64.u32 	%rd152, %r149;
	setp.le.u64 	%p123, %rd417, %rd152;
	@%p123 bra 	$L__BB0_246;
	ld.global.f32 	%f481, [%rd109+476];
	ld.shared.f32 	%f482, [_ZZ21mat_vec_mul_coarsenedPKfS0_PfmmE3B_s+476];
	ld.local.f32 	%f483, [%rd108];
	fma.rn.f32 	%f484, %f481, %f482, %f483;
	st.local.f32 	[%rd108], %f484;
$L__BB0_246:
	ld.param.u64 	%rd418, [_Z21mat_vec_mul_coarsenedPKfS0_Pfmm_param_4];
	add.s32 	%r150, %r287, 120;
	cvt.u64.u32 	%rd153, %r150;
	setp.le.u64 	%p124, %rd418, %rd153;
	@%p124 bra 	$L__BB0_248;
	ld.global.f32 	%f485, [%rd109+480];
	ld.shared.f32 	%f486, [_ZZ21mat_vec_mul_coarsenedPKfS0_PfmmE3B_s+480];
	ld.local.f32 	%f487, [%rd108];
	fma.rn.f32 	%f488, %f485, %f486, %f487;
	st.local.f32 	[%rd108], %f488;
$L__BB0_248:
	ld.param.u64 	%rd419, [_Z21mat_vec_mul_coarsenedPKfS0_Pfmm_param_4];
	add.s32 	%r151, %r287, 121;
	cvt.u64.u32 	%rd154, %r151;
	setp.le.u64 	%p125, %rd419, %rd154;
	@%p125 bra 	$L__BB0_250;
	ld.global.f32 	%f489, [%rd109+484];
	ld.shared.f32 	%f490, [_ZZ21mat_vec_mul_coarsenedPKfS0_PfmmE3B_s+484];
	ld.local.f32 	%f491, [%rd108];
	fma.rn.f32 	%f492, %f489, %f490, %f491;
	st.local.f32 	[%rd108], %f492;
$L__BB0_250:
	ld.param.u64 	%rd420, [_Z21mat_vec_mul_coarsenedPKfS0_Pfmm_param_4];
	add.s32 	%r152, %r287, 122;
	cvt.u64.u32 	%rd155, %r152;
	setp.le.u64 	%p126, %rd420, %rd155;
	@%p126 bra 	$L__BB0_252;
	ld.global.f32 	%f493, [%rd109+488];
	ld.shared.f32 	%f494, [_ZZ21mat_vec_mul_coarsenedPKfS0_PfmmE3B_s+488];
	ld.local.f32 	%f495, [%rd108];
	fma.rn.f32 	%f496, %f493, %f494, %f495;
	st.local.f32 	[%rd108], %f496;
$L__BB0_252:
	ld.param.u64 	%rd421, [_Z21mat_vec_mul_coarsenedPKfS0_Pfmm_param_4];
	add.s32 	%r153, %r287, 123;
	cvt.u64.u32 	%rd156, %r153;
	setp.le.u64 	%p127, %rd421, %rd156;
	@%p127 bra 	$L__BB0_254;
	ld.global.f32 	%f497, [%rd109+492];
	ld.shared.f32 	%f498, [_ZZ21mat_vec_mul_coarsenedPKfS0_PfmmE3B_s+492];
	ld.local.f32 	%f499, [%rd108];
	fma.rn.f32 	%f500, %f497, %f498, %f499;
	st.local.f32 	[%rd108], %f500;
$L__BB0_254:
	ld.param.u64 	%rd422, [_Z21mat_vec_mul_coarsenedPKfS0_Pfmm_param_4];
	add.s32 	%r154, %r287, 124;
	cvt.u64.u32 	%rd157, %r154;
	setp.le.u64 	%p128, %rd422, %rd157;
	@%p128 bra 	$L__BB0_256;
	ld.global.f32 	%f501, [%rd109+496];
	ld.shared.f32 	%f502, [_ZZ21mat_vec_mul_coarsenedPKfS0_PfmmE3B_s+496];
	ld.local.f32 	%f503, [%rd108];
	fma.rn.f32 	%f504, %f501, %f502, %f503;
	st.local.f32 	[%rd108], %f504;
$L__BB0_256:
	ld.param.u64 	%rd423, [_Z21mat_vec_mul_coarsenedPKfS0_Pfmm_param_4];
	setp.le.u64 	%p129, %rd423, %rd98;
	@%p129 bra 	$L__BB0_258;
	ld.global.f32 	%f505, [%rd109+500];
	ld.shared.f32 	%f506, [_ZZ21mat_vec_mul_coarsenedPKfS0_PfmmE3B_s+500];
	ld.local.f32 	%f507, [%rd108];
	fma.rn.f32 	%f508, %f505, %f506, %f507;
	st.local.f32 	[%rd108], %f508;
$L__BB0_258:
	ld.param.u64 	%rd424, [_Z21mat_vec_mul_coarsenedPKfS0_Pfmm_param_4];
	add.s32 	%r155, %r287, 126;
	cvt.u64.u32 	%rd158, %r155;
	setp.le.u64 	%p130, %rd424, %rd158;
	@%p130 bra 	$L__BB0_260;
	ld.global.f32 	%f509, [%rd109+504];
	ld.shared.f32 	%f510, [_ZZ21mat_vec_mul_coarsenedPKfS0_PfmmE3B_s+504];
	ld.local.f32 	%f511, [%rd108];
	fma.rn.f32 	%f512, %f509, %f510, %f511;
	st.local.f32 	[%rd108], %f512;
$L__BB0_260:
	ld.param.u64 	%rd425, [_Z21mat_vec_mul_coarsenedPKfS0_Pfmm_param_4];
	add.s32 	%r156, %r287, 127;
	cvt.u64.u32 	%rd159, %r156;
	setp.le.u64 	%p131, %rd425, %rd159;
	@%p131 bra 	$L__BB0_262;
	ld.global.f32 	%f513, [%rd109+508];
	ld.shared.f32 	%f514, [_ZZ21mat_vec_mul_coarsenedPKfS0_PfmmE3B_s+508];
	ld.local.f32 	%f515, [%rd108];
	fma.rn.f32 	%f516, %f513, %f514, %f515;
	st.local.f32 	[%rd108], %f516;
$L__BB0_262:
	ld.param.u64 	%rd426, [_Z21mat_vec_mul_coarsenedPKfS0_Pfmm_param_4];
	add.s32 	%r157, %r287, 128;
	cvt.u64.u32 	%rd160, %r157;
	setp.le.u64 	%p132, %rd426, %rd160;
	@%p132 bra 	$L__BB0_264;
	ld.global.f32 	%f517, [%rd109+512];
	ld.shared.f32 	%f518, [_ZZ21mat_vec_mul_coarsenedPKfS0_PfmmE3B_s+512];
	ld.local.f32 	%f519, [%rd108];
	fma.rn.f32 	%f520, %f517, %f518, %f519;
	st.local.f32 	[%rd108], %f520;
$L__BB0_264:
	ld.param.u64 	%rd427, [_Z21mat_vec_mul_coarsenedPKfS0_Pfmm_param_4];
	add.s32 	%r158, %r287, 129;
	cvt.u64.u32 	%rd161, %r158;
	setp.le.u64 	%p133, %rd427, %rd161;
	@%p133 bra 	$L__BB0_266;
	ld.global.f32 	%f521, [%rd109+516];
	ld.shared.f32 	%f522, [_ZZ21mat_vec_mul_coarsenedPKfS0_PfmmE3B_s+516];
	ld.local.f32 	%f523, [%rd108];
	fma.rn.f32 	%f524, %f521, %f522, %f523;
	st.local.f32 	[%rd108], %f524;
$L__BB0_266:
	ld.param.u64 	%rd428, [_Z21mat_vec_mul_coarsenedPKfS0_Pfmm_param_4];
	add.s32 	%r159, %r287, 130;
	cvt.u64.u32 	%rd162, %r159;
	setp.le.u64 	%p134, %rd428, %rd162;
	@%p134 bra 	$L__BB0_268;
	ld.global.f32 	%f525, [%rd109+520];
	ld.shared.f32 	%f526, [_ZZ21mat_vec_mul_coarsenedPKfS0_PfmmE3B_s+520];
	ld.local.f32 	%f527, [%rd108];
	fma.rn.f32 	%f528, %f525, %f526, %f527;
	st.local.f32 	[%rd108], %f528;
$L__BB0_268:
	ld.param.u64 	%rd429, [_Z21mat_vec_mul_coarsenedPKfS0_Pfmm_param_4];
	add.s32 	%r160, %r287, 131;
	cvt.u64.u32 	%rd163, %r160;
	setp.le.u64 	%p135, %rd429, %rd163;
	@%p135 bra 	$L__BB0_270;
	ld.global.f32 	%f529, [%rd109+524];
	ld.shared.f32 	%f530, [_ZZ21mat_vec_mul_coarsenedPKfS0_PfmmE3B_s+524];
	ld.local.f32 	%f531, [%rd108];
	fma.rn.f32 	%f532, %f529, %f530, %f531;
	st.local.f32 	[%rd108], %f532;
$L__BB0_270:
	ld.param.u64 	%rd430, [_Z21mat_vec_mul_coarsenedPKfS0_Pfmm_param_4];
	add.s32 	%r161, %r287, 132;
	cvt.u64.u32 	%rd164, %r161;
	setp.le.u64 	%p136, %rd430, %rd164;
	@%p136 bra 	$L__BB0_272;
	ld.global.f32 	%f533, [%rd109+528];
	ld.shared.f32 	%f534, [_ZZ21mat_vec_mul_coarsenedPKfS0_PfmmE3B_s+528];
	ld.local.f32 	%f535, [%rd108];
	fma.rn.f32 	%f536, %f533, %f534, %f535;
	st.local.f32 	[%rd108], %f536;
$L__BB0_272:
	ld.param.u64 	%rd431, [_Z21mat_vec_mul_coarsenedPKfS0_Pfmm_param_4];
	setp.le.u64 	%p137, %rd431, %rd99;
	@%p137 bra 	$L__BB0_274;
	ld.global.f32 	%f537, [%rd109+532];
	ld.shared.f32 	%f538, [_ZZ21mat_vec_mul_coarsenedPKfS0_PfmmE3B_s+532];
	ld.local.f32 	%f539, [%rd108];
	fma.rn.f32 	%f540, %f537, %f538, %f539;
	st.local.f32 	[%rd108], %f540;
$L__BB0_274:
	ld.param.u64 	%rd432, [_Z21mat_vec_mul_coarsenedPKfS0_Pfmm_param_4];
	add.s32 	%r162, %r287, 134;
	cvt.u64.u32 	%rd165, %r162;
	setp.le.u64 	%p138, %rd432, %rd165;
	@%p138 bra 	$L__BB0_276;
	ld.global.f32 	%f541, [%rd109+536];
	ld.shared.f32 	%f542, [_ZZ21mat_vec_mul_coarsenedPKfS0_PfmmE3B_s+536];
	ld.local.f32 	%f543, [%rd108];
	fma.rn.f32 	%f544, %f541, %f542, %f543;
	st.local.f32 	[%rd108], %f544;
$L__BB0_276:
	ld.param.u64 	%rd433, [_Z21mat_vec_mul_coarsenedPKfS0_Pfmm_param_4];
	add.s32 	%r163, %r287, 135;
	cvt.u64.u32 	%rd166, %r163;
	setp.le.u64 	%p139, %rd433, %rd166;
	@%p139 bra 	$L__BB0_278;
	ld.global.f32 	%f545, [%rd109+540];
	ld.shared.f32 	%f546, [_ZZ21mat_vec_mul_coarsenedPKfS0_PfmmE3B_s+540];
	ld.local.f32 	%f547, [%rd108];
	fma.rn.f32 	%f548, %f545, %f546, %f547;
	st.local.f32 	[%rd108], %f548;
$L__BB0_278:
	ld.param.u64 	%rd434, [_Z21mat_vec_mul_coarsenedPKfS0_Pfmm_param_4];
	add.s32 	%r164, %r287, 136;
	cvt.u64.u32 	%rd167, %r164;
	setp.le.u64 	%p140, %rd434, %rd167;
	@%p140 bra 	$L__BB0_280;
	ld.global.f32 	%f549, [%rd109+544];
	ld.shared.f32 	%f550, [_ZZ21mat_vec_mul_coarsenedPKfS0_PfmmE3B_s+544];
	ld.local.f32 	%f551, [%rd108];
	fma.rn.f32 	%f552, %f549, %f550, %f551;
	st.local.f32 	[%rd108], %f552;
$L__BB0_280:
	ld.param.u64 	%rd435, [_Z21mat_vec_mul_coarsenedPKfS0_Pfmm_param_4];
	add.s32 	%r165, %r287, 137;
	cvt.u64.u32 	%rd168, %r165;
	setp.le.u64 	%p141, %rd435, %rd168;
	@%p141 bra 	$L__BB0_282;
	ld.global.f32 	%f553, [%rd109+548];
	ld.shared.f32 	%f554, [_ZZ21mat_vec_mul_coarsenedPKfS0_PfmmE3B_s+548];
	ld.local.f32 	%f555, [%rd108];
	fma.rn.f32 	%f556, %f553, %f554, %f555;
	st.local.f32 	[%rd108], %f556;
$L__BB0_282:
	ld.param.u64 	%rd436, [_Z21mat_vec_mul_coarsenedPKfS0_Pfmm_param_4];
	add.s32 	%r166, %r287, 138;
	cvt.u64.u32 	%rd169, %r166;
	setp.le.u64 	%p142, %rd436, %rd169;
	@%p142 bra 	$L__BB0_284;
	ld.global.f32 	%f557, [%rd109+552];
	ld.shared.f32 	%f558, [_ZZ21mat_vec_mul_coarsenedPKfS0_PfmmE3B_s+552];
	ld.local.f32 	%f559, [%rd108];
	fma.rn.f32 	%f560, %f557, %f558, %f559;
	st.local.f32 	[%rd108], %f560;
$L__BB0_284:
	ld.param.u64 	%rd437, [_Z21mat_vec_mul_coarsenedPKfS0_Pfmm_param_4];
	add.s32 	%r167, %r287, 139;
	cvt.u64.u32 	%rd170, %r167;
	setp.le.u64 	%p143, %rd437, %rd170;
	@%p143 bra 	$L__BB0_286;
	ld.global.f32 	%f561, [%rd109+556];
	ld.shared.f32 	%f562, [_ZZ21mat_vec_mul_coarsenedPKfS0_PfmmE3B_s+556];
	ld.local.f32 	%f563, [%rd108];
	fma.rn.f32 	%f564, %f561, %f562, %f563;
	st.local.f32 	[%rd108], %f564;
$L__BB0_286:
	ld.param.u64 	%rd438, [_Z21mat_vec_mul_coarsenedPKfS0_Pfmm_param_4];
	add.s32 	%r168, %r287, 140;
	cvt.u64.u32 	%rd171, %r168;
	setp.le.u64 	%p144, %rd438, %rd171;
	@%p144 bra 	$L__BB0_288;
	ld.global.f32 	%f565, [%rd109+560];
	ld.shared.f32 	%f566, [_ZZ21mat_vec_mul_coarsenedPKfS0_PfmmE3B_s+560];
	ld.local.f32 	%f567, [%rd108];
	fma.rn.f32 	%f568, %f565, %f566, %f567;
	st.local.f32 	[%rd108], %f568;
$L__BB0_288:
	ld.param.u64 	%rd439, [_Z21mat_vec_mul_coarsenedPKfS0_Pfmm_param_4];
	add.s32 	%r169, %r287, 141;
	cvt.u64.u32 	%rd172, %r169;
	setp.le.u64 	%p145, %rd439, %rd172;
	@%p145 bra 	$L__BB0_290;
	ld.global.f32 	%f569, [%rd109+564];
	ld.shared.f32 	%f570, [_ZZ21mat_vec_mul_coarsenedPKfS0_PfmmE3B_s+564];
	ld.local.f32 	%f571, [%rd108];
	fma.rn.f32 	%f572, %f569, %f570, %f571;
	st.local.f32 	[%rd108], %f572;
$L__BB0_290:
	ld.param.u64 	%rd440, [_Z21mat_vec_mul_coarsenedPKfS0_Pfmm_param_4];
	add.s32 	%r170, %r287, 142;
	cvt.u64.u32 	%rd173, %r170;
	setp.le.u64 	%p146, %rd440, %rd173;
	@%p146 bra 	$L__BB0_292;
	ld.global.f32 	%f573, [%rd109+568];
	ld.shared.f32 	%f574, [_ZZ21mat_vec_mul_coarsenedPKfS0_PfmmE3B_s+568];
	ld.local.f32 	%f575, [%rd108];
	fma.rn.f32 	%f576, %f573, %f574, %f575;
	st.local.f32 	[%rd108], %f576;
$L__BB0_292:
	ld.param.u64 	%rd441, [_Z21mat_vec_mul_coarsenedPKfS0_Pfmm_param_4];
	add.s32 	%r171, %r287, 143;
	cvt.u64.u32 	%rd174, %r171;
	setp.le.u64 	%p147, %rd441, %rd174;
	@%p147 bra 	$L__BB0_294;
	ld.global.f32 	%f577, [%rd109+572];
	ld.shared.f32 	%f578, [_ZZ21mat_vec_mul_coarsenedPKfS0_PfmmE3B_s+572];
	ld.local.f32 	%f579, [%rd108];
	fma.rn.f32 	%f580, %f577, %f578, %f579;
	st.local.f32 	[%rd108], %f580;
$L__BB0_294:
	ld.param.u64 	%rd442, [_Z21mat_vec_mul_coarsenedPKfS0_Pfmm_param_4];
	add.s32 	%r172, %r287, 144;
	cvt.u64.u32 	%rd175, %r172;
	setp.le.u64 	%p148, %rd442, %rd175;
	@%p148 bra 	$L__BB0_296;
	ld.global.f32 	%f581, [%rd109+576];
	ld.shared.f32 	%f582, [_ZZ21mat_vec_mul_coarsenedPKfS0_PfmmE3B_s+576];
	ld.local.f32 	%f583, [%rd108];
	fma.rn.f32 	%f584, %f581, %f582, %f583;
	st.local.f32 	[%rd108], %f584;
$L__BB0_296:
	ld.param.u64 	%rd443, [_Z21mat_vec_mul_coarsenedPKfS0_Pfmm_param_4];
	add.s32 	%r173, %r287, 145;
	cvt.u64.u32 	%rd176, %r173;
	setp.le.u64 	%p149, %rd443, %rd176;
	@%p149 bra 	$L__BB0_298;
	ld.global.f32 	%f585, [%rd109+580];
	ld.shared.f32 	%f586, [_ZZ21mat_vec_mul_coarsenedPKfS0_PfmmE3B_s+580];
	ld.local.f32 	%f587, [%rd108];
	fma.rn.f32 	%f588, %f585, %f586, %f587;
	st.local.f32 	[%rd108], %f588;
$L__BB0_298:
	ld.param.u64 	%rd444, [_Z21mat_vec_mul_coarsenedPKfS0_Pfmm_param_4];
	add.s32 	%r174, %r287, 146;
	cvt.u64.u32 	%rd177, %r174;
	setp.le.u64 	%p150, %rd444, %rd177;
	@%p150 bra 	$L__BB0_300;
	ld.global.f32 	%f589, [%rd109+584];
	ld.shared.f32 	%f590, [_ZZ21mat_vec_mul_coarsenedPKfS0_PfmmE3B_s+584];
	ld.local.f32 	%f591, [%rd108];
	fma.rn.f32 	%f592, %f589, %f590, %f591;
	st.local.f32 	[%rd108], %f592;
$L__BB0_300:
	ld.param.u64 	%rd445, [_Z21mat_vec_mul_coarsenedPKfS0_Pfmm_param_4];
	add.s32 	%r175, %r287, 147;
	cvt.u64.u32 	%rd178, %r175;
	setp.le.u64 	%p151, %rd445, %rd178;
	@%p151 bra 	$L__BB0_302;
	ld.global.f32 	%f593, [%rd109+588];
	ld.shared.f32 	%f594, [_ZZ21mat_vec_mul_coarsenedPKfS0_PfmmE3B_s+588];
	ld.local.f32 	%f595, [%rd108];
	fma.rn.f32 	%f596, %f593, %f594, %f595;
	st.local.f32 	[%rd108], %f596;
$L__BB0_302:
	ld.param.u64 	%rd446, [_Z21mat_vec_mul_coarsenedPKfS0_Pfmm_param_4];
	add.s32 	%r176, %r287, 148;
	cvt.u64.u32 	%rd179, %r176;
	setp.le.u64 	%p152, %rd446, %rd179;
	@%p152 bra 	$L__BB0_304;
	ld.global.f32 	%f597, [%rd109+592];
	ld.shared.f32 	%f598, [_ZZ21mat_vec_mul_coarsenedPKfS0_PfmmE3B_s+592];
	ld.local.f32 	%f599, [%rd108];
	fma.rn.f32 	%f600, %f597, %f598, %f599;
	st.local.f32 	[%rd108], %f600;
$L__BB0_304:
	ld.param.u64 	%rd447, [_Z21mat_vec_mul_coarsenedPKfS0_Pfmm_param_4];
	setp.le.u64 	%p153, %rd447, %rd100;
	@%p153 bra 	$L__BB0_306;
	ld.global.f32 	%f601, [%rd109+596];
	ld.shared.f32 	%f602, [_ZZ21mat_vec_mul_coarsenedPKfS0_PfmmE3B_s+596];
	ld.local.f32 	%f603, [%rd108];
	fma.rn.f32 	%f604, %f601, %f602, %f603;
	st.local.f32 	[%rd108], %f604;
$L__BB0_306:
	ld.param.u64 	%rd448, [_Z21mat_vec_mul_coarsenedPKfS0_Pfmm_param_4];
	add.s32 	%r177, %r287, 150;
	cvt.u64.u32 	%rd180, %r177;
	setp.le.u64 	%p154, %rd448, %rd180;
	@%p154 bra 	$L__BB0_308;
	ld.global.f32 	%f605, [%rd109+600];
	ld.shared.f32 	%f606, [_ZZ21mat_vec_mul_coarsenedPKfS0_PfmmE3B_s+600];
	ld.local.f32 	%f607, [%rd108];
	fma.rn.f32 	%f608, %f605, %f606, %f607;
	st.local.f32 	[%rd108], %f608;
$L__BB0_308:
	ld.param.u64 	%rd449, [_Z21mat_vec_mul_coarsenedPKfS0_Pfmm_param_4];
	add.s32 	%r178, %r287, 151;
	cvt.u64.u32 	%rd181, %r178;
	setp.le.u64 	%p155, %rd449, %rd181;
	@%p155 bra 	$L__BB0_310;
	ld.global.f32 	%f609, [%rd109+604];
	ld.shared.f32 	%f610, [_ZZ21mat_vec_mul_coarsenedPKfS0_PfmmE3B_s+604];
	ld.local.f32 	%f611, [%rd108];
	fma.rn.f32 	%f612, %f609, %f610, %f611;
	st.local.f32 	[%rd108], %f612;
$L__BB0_310:
	ld.param.u64 	%rd450, [_Z21mat_vec_mul_coarsenedPKfS0_Pfmm_param_4];
	add.s32 	%r179, %r287, 152;
	cvt.u64.u32 	%rd182, %r179;
	setp.le.u64 	%p156, %rd450, %rd182;
	@%p156 bra 	$L__BB0_312;
	ld.global.f32 	%f613, [%rd109+608];
	ld.shared.f32 	%f614, [_ZZ21mat_vec_mul_coarsenedPKfS0_PfmmE3B_s+608];
	ld.local.f32 	%f615, [%rd108];
	fma.rn.f32 	%f616, %f613, %f614, %f615;
	st.local.f32 	[%rd108], %f616;
$L__BB0_312:
	ld.param.u64 	%rd451, [_Z21mat_vec_mul_coarsenedPKfS0_Pfmm_param_4];
	add.s32 	%r180, %r287, 153;
	cvt.u64.u32 	%rd183, %r180;
	setp.le.u64 	%p157, %rd451, %rd183;
	@%p157 bra 	$L__BB0_314;
	ld.global.f32 	%f617, [%rd109+612];
	ld.shared.f32 	%f618, [_ZZ21mat_vec_mul_coarsenedPKfS0_PfmmE3B_s+612];
	ld.local.f32 	%f619, [%rd108];
	fma.rn.f32 	%f620, %f617, %f618, %f619;
	st.local.f32 	[%rd108], %f620;
$L__BB0_314:
	ld.param.u64 	%rd452, [_Z21mat_vec_mul_coarsenedPKfS0_Pfmm_param_4];
	add.s32 	%r181, %r287, 154;
	cvt.u64.u32 	%rd184, %r181;
	setp.le.u64 	%p158, %rd452, %rd184;
	@%p158 bra 	$L__BB0_316;
	ld.global.f32 	%f621, [%rd109+616];
	ld.shared.f32 	%f622, [_ZZ21mat_vec_mul_coarsenedPKfS0_PfmmE3B_s+616];
	ld.local.f32 	%f623, [%rd108];
	fma.rn.f32 	%f624, %f621, %f622, %f623;
	st.local.f32 	[%rd108], %f624;
$L__BB0_316:
	ld.param.u64 	%rd453, [_Z21mat_vec_mul_coarsenedPKfS0_Pfmm_param_4];
	add.s32 	%r182, %r287, 155;
	cvt.u64.u32 	%rd185, %r182;
	setp.le.u64 	%p159, %rd453, %rd185;
	@%p159 bra 	$L__BB0_318;
	ld.global.f32 	%f625, [%rd109+620];
	ld.shared.f32 	%f626, [_ZZ21mat_vec_mul_coarsenedPKfS0_PfmmE3B_s+620];
	ld.local.f32 	%f627, [%rd108];
	fma.rn.f32 	%f628, %f625, %f626, %f627;
	st.local.f32 	[%rd108], %f628;
$L__BB0_318:
	ld.param.u64 	%rd454, [_Z21mat_vec_mul_coarsenedPKfS0_Pfmm_param_4];
	add.s32 	%r183, %r287, 156;
	cvt.u64.u32 	%rd186, %r183;
	setp.le.u64 	%p160, %rd454, %rd186;
	@%p160 bra 	$L__BB0_320;
	ld.global.f32 	%f629, [%rd109+624];
	ld.shared.f32 	%f630, [_ZZ21mat_vec_mul_coarsenedPKfS0_PfmmE3B_s+624];
	ld.local.f32 	%f631, [%rd108];
	fma.rn.f32 	%f632, %f629, %f630, %f631;
	st.local.f32 	[%rd108], %f632;
$L__BB0_320:
	ld.param.u64 	%rd455, [_Z21mat_vec_mul_coarsenedPKfS0_Pfmm_param_4];
	add.s32 	%r184, %r287, 157;
	cvt.u64.u32 	%rd187, %r184;
	setp.le.u64 	%p161, %rd455, %rd187;
	@%p161 bra 	$L__BB0_322;
	ld.global.f32 	%f633, [%rd109+628];
	ld.shared.f32 	%f634, [_ZZ21mat_vec_mul_coarsenedPKfS0_PfmmE3B_s+628];
	ld.local.f32 	%f635, [%rd108];
	fma.rn.f32 	%f636, %f633, %f634, %f635;
	st.local.f32 	[%rd108], %f636;
$L__BB0_322:
	ld.param.u64 	%rd456, [_Z21mat_vec_mul_coarsenedPKfS0_Pfmm_param_4];
	add.s32 	%r185, %r287, 158;
	cvt.u64.u32 	%rd188, %r185;
	setp.le.u64 	%p162, %rd456, %rd188;
	@%p162 bra 	$L__BB0_324;
	ld.global.f32 	%f637, [%rd109+632];
	ld.shared.f32 	%f638, [_ZZ21mat_vec_mul_coarsenedPKfS0_PfmmE3B_s+632];
	ld.local.f32 	%f639, [%rd108];
	fma.rn.f32 	%f640, %f637, %f638, %f639;
	st.local.f32 	[%rd108], %f640;
$L__BB0_324:
	ld.param.u64 	%rd457, [_Z21mat_vec_mul_coarsenedPKfS0_Pfmm_param_4];
	add.s32 	%r186, %r287, 159;
	cvt.u64.u32 	%rd189, %r186;
	setp.le.u64 	%p163, %rd457, %rd189;
	@%p163 bra 	$L__BB0_326;
	ld.global.f32 	%f641, [%rd109+636];
	ld.shared.f32 	%f642, [_ZZ21mat_vec_mul_coarsenedPKfS0_PfmmE3B_s+636];
	ld.local.f32 	%f643, [%rd108];
	fma.rn.f32 	%f644, %f641, %f642, %f643;
	st.local.f32 	[%rd108], %f644;
$L__BB0_326:
	ld.param.u64 	%rd458, [_Z21mat_vec_mul_coarsenedPKfS0_Pfmm_param_4];
	add.s32 	%r187, %r287, 160;
	cvt.u64.u32 	%rd190, %r187;
	setp.le.u64 	%p164, %rd458, %rd190;
	@%p164 bra 	$L__BB0_328;
	ld.global.f32 	%f645, [%rd109+640];
	ld.shared.f32 	%f646, [_ZZ21mat_vec_mul_coarsenedPKfS0_PfmmE3B_s+640];
	ld.local.f32 	%f647, [%rd108];
	fma.rn.f32 	%f648, %f645, %f646, %f647;
	st.local.f32 	[%rd108], %f648;
$L__BB0_328:
	ld.param.u64 	%rd459, [_Z21mat_vec_mul_coarsenedPKfS0_Pfmm_param_4];
	add.s32 	%r188, %r287, 161;
	cvt.u64.u32 	%rd191, %r188;
	setp.le.u64 	%p165, %rd459, %rd191;
	@%p165 bra 	$L__BB0_330;
	ld.global.f32 	%f649, [%rd109+644];
	ld.shared.f32 	%f650, [_ZZ21mat_vec_mul_coarsenedPKfS0_PfmmE3B_s+644];
	ld.local.f32 	%f651, [%rd108];
	fma.rn.f32 	%f652, %f649, %f650, %f651;
	st.local.f32 	[%rd108], %f652;
$L__BB0_330:
	ld.param.u64 	%rd460, [_Z21mat_vec_mul_coarsenedPKfS0_Pfmm_param_4];
	add.s32 	%r189, %r287, 162;
	cvt.u64.u32 	%rd192, %r189;
	setp.le.u64 	%p166, %rd460, %rd192;
	@%p166 bra 	$L__BB0_332;
	ld.global.f32 	%f653, [%rd109+648];
	ld.shared.f32 	%f654, [_ZZ21mat_vec_mul_coarsenedPKfS0_PfmmE3B_s+648];
	ld.local.f32 	%f655, [%rd108];
	fma.rn.f32 	%f656, %f653, %f654, %f655;
	st.local.f32 	[%rd108], %f656;
$L__BB0_332:
	ld.param.u64 	%rd461, [_Z21mat_vec_mul_coarsenedPKfS0_Pfmm_param_4];
	add.s32 	%r190, %r287, 163;
	cvt.u64.u32 	%rd193, %r190;
	setp.le.u64 	%p167, %rd461, %rd193;
	@%p167 bra 	$L__BB0_334;
	ld.global.f32 	%f657, [%rd109+652];
	ld.shared.f32 	%f658, [_ZZ21mat_vec_mul_coarsenedPKfS0_PfmmE3B_s+652];
	ld.local.f32 	%f659, [%rd108];
	fma.rn.f32 	%f660, %f657, %f658, %f659;
	st.local.f32 	[%rd108], %f660;
$L__BB0_334:
	ld.param.u64 	%rd462, [_Z21mat_vec_mul_coarsenedPKfS0_Pfmm_param_4];
	add.s32 	%r191, %r287, 164;
	cvt.u64.u32 	%rd194, %r191;
	setp.le.u64 	%p168, %rd462, %rd194;
	@%p168 bra 	$L__BB0_336;
	ld.global.f32 	%f661, [%rd109+656];
	ld.shared.f32 	%f662, [_ZZ21mat_vec_mul_coarsenedPKfS0_PfmmE3B_s+656];
	ld.local.f32 	%f663, [%rd108];
	fma.rn.f32 	%f664, %f661, %f662, %f663;
	st.local.f32 	[%rd108], %f664;
$L__BB0_336:
	ld.param.u64 	%rd463, [_Z21mat_vec_mul_coarsenedPKfS0_Pfmm_param_4];
	setp.le.u64 	%p169, %rd463, %rd101;
	@%p169 bra 	$L__BB0_338;
	ld.global.f32 	%f665, [%rd109+660];
	ld.shared.f32 	%f666, [_ZZ21mat_vec_mul_coarsenedPKfS0_PfmmE3B_s+660];
	ld.local.f32 	%f667, [%rd108];
	fma.rn.f32 	%f668, %f665, %f666, %f667;
	st.local.f32 	[%rd108], %f668;
$L__BB0_338:
	ld.param.u64 	%rd464, [_Z21mat_vec_mul_coarsenedPKfS0_Pfmm_param_4];
	add.s32 	%r192, %r287, 166;
	cvt.u64.u32 	%rd195, %r192;
	setp.le.u64 	%p170, %rd464, %rd195;
	@%p170 bra 	$L__BB0_340;
	ld.global.f32 	%f669, [%rd109+664];
	ld.shared.f32 	%f670, [_ZZ21mat_vec_mul_coarsenedPKfS0_PfmmE3B_s+664];
	ld.local.f32 	%f671, [%rd108];
	fma.rn.f32 	%f672, %f669, %f670, %f671;
	st.local.f32 	[%rd108], %f672;
$L__BB0_340:
	ld.param.u64 	%rd465, [_Z21mat_vec_mul_coarsenedPKfS0_Pfmm_param_4];
	add.s32 	%r193, %r287, 167;
	cvt.u64.u32 	%rd196, %r193;
	setp.le.u64 	%p171, %rd465, %rd196;
	@%p171 bra 	$L__BB0_342;
	ld.global.f32 	%f673, [%rd109+668];
	ld.shared.f32 	%f674, [_ZZ21mat_vec_mul_coarsenedPKfS0_PfmmE3B_s+668];
	ld.local.f32 	%f675, [%rd108];
	fma.rn.f32 	%f676, %f673, %f674, %f675;
	st.local.f32 	[%rd108], %f676;
$L__BB0_342:
	ld.param.u64 	%rd466, [_Z21mat_vec_mul_coarsenedPKfS0_Pfmm_param_4];
	add.s32 	%r194, %r287, 168;
	cvt.u64.u32 	%rd197, %r194;
	setp.le.u64 	%p172, %rd466, %rd197;
	@%p172 bra 	$L__BB0_344;
	ld.global.f32 	%f677, [%rd109+672];
	ld.shared.f32 	%f678, [_ZZ21mat_vec_mul_coarsenedPKfS0_PfmmE3B_s+672];
	ld.local.f32 	%f679, [%rd108];
	fma.rn.f32 	%f680, %f677, %f678, %f679;
	st.local.f32 	[%rd108], %f680;
$L__BB0_344:
	ld.param.u64 	%rd467, [_Z21mat_vec_mul_coarsenedPKfS0_Pfmm_param_4];
	add.s32 	%r195, %r287, 169;
	cvt.u64.u32 	%rd198, %r195;
	setp.le.u64 	%p173, %rd467, %rd198;
	@%p173 bra 	$L__BB0_346;
	ld.global.f32 	%f681, [%rd109+676];
	ld.shared.f32 	%f682, [_ZZ21mat_vec_mul_coarsenedPKfS0_PfmmE3B_s+676];
	ld.local.f32 	%f683, [%rd108];
	fma.rn.f32 	%f684, %f681, %f682, %f683;
	st.local.f32 	[%rd108], %f684;
$L__BB0_346:
	ld.param.u64 	%rd468, [_Z21mat_vec_mul_coarsenedPKfS0_Pfmm_param_4];
	add.s32 	%r196, %r287, 170;
	cvt.u64.u32 	%rd199, %r196;
	setp.le.u64 	%p174, %rd468, %rd199;
	@%p174 bra 	$L__BB0_348;
	ld.global.f32 	%f685, [%rd109+680];
	ld.shared.f32 	%f686, [_ZZ21mat_vec_mul_coarsenedPKfS0_PfmmE3B_s+680];
	ld.local.f32 	%f687, [%rd108];
	fma.rn.f32 	%f688, %f685, %f686, %f687;
	st.local.f32 	[%rd108], %f688;
$L__BB0_348:
	ld.param.u64 	%rd469, [_Z21mat_vec_mul_coarsenedPKfS0_Pfmm_param_4];
	add.s32 	%r197, %r287, 171;
	cvt.u64.u32 	%rd200, %r197;
	setp.le.u64 	%p175, %rd469, %rd200;
	@%p175 bra 	$L__BB0_350;
	ld.global.f32 	%f689, [%rd109+684];
	ld.shared.f32 	%f690, [_ZZ21mat_vec_mul_coarsenedPKfS0_PfmmE3B_s+684];
	ld.local.f32 	%f691, [%rd108];
	fma.rn.f32 	%f692, %f689, %f690, %f691;
	st.local.f32 	[%rd108], %f692;
$L__BB0_350:
	ld.param.u64 	%rd470, [_Z21mat_vec_mul_coarsenedPKfS0_Pfmm_param_4];
	add.s32 	%r198, %r287, 172;
	cvt.u64.u32 	%rd201, %r198;
	setp.le.u64 	%p176, %rd470, %rd201;
	@%p176 bra 	$L__BB0_352;
	ld.global.f32 	%f693, [%rd109+688];
	ld.shared.f32 	%f694, [_ZZ21mat_vec_mul_coarsenedPKfS0_PfmmE3B_s+688];
	ld.local.f32 	%f695, [%rd108];
	fma.rn.f32 	%f696, %f693, %f694, %f695;
	st.local.f32 	[%rd108], %f696;
$L__BB0_352:
	ld.param.u64 	%rd471, [_Z21mat_vec_mul_coarsenedPKfS0_Pfmm_param_4];
	add.s32 	%r199, %r287, 173;
	cvt.u64.u32 	%rd202, %r199;
	setp.le.u64 	%p177, %rd471, %rd202;
	@%p177 bra 	$L__BB0_354;
	ld.global.f32 	%f697, [%rd109+692];
	ld.shared.f32 	%f698, [_ZZ21mat_vec_mul_coarsenedPKfS0_PfmmE3B_s+692];
	ld.local.f32 	%f699, [%rd108];
	fma.rn.f32 	%f700, %f697, %f698, %f699;
	st.local.f32 	[%rd108], %f700;
$L__BB0_354:
	ld.param.u64 	%rd472, [_Z21mat_vec_mul_coarsenedPKfS0_Pfmm_param_4];
	add.s32 	%r200, %r287, 174;
	cvt.u64.u32 	%rd203, %r200;
	setp.le.u64 	%p178, %rd472, %rd203;
	@%p178 bra 	$L__BB0_356;
	ld.global.f32 	%f701, [%rd109+696];
	ld.shared.f32 	%f702, [_ZZ21mat_vec_mul_coarsenedPKfS0_PfmmE3B_s+696];
	ld.local.f32 	%f703, [%rd108];
	fma.rn.f32 	%f704, %f701, %f702, %f703;
	st.local.f32 	[%rd108], %f704;
$L__BB0_356:
	ld.param.u64 	%rd473, [_Z21mat_vec_mul_coarsenedPKfS0_Pfmm_param_4];
	add.s32 	%r201, %r287, 175;
	cvt.u64.u32 	%rd204, %r201;
	setp.le.u64 	%p179, %rd473, %rd204;
	@%p179 bra 	$L__BB0_358;
	ld.global.f32 	%f705, [%rd109+700];
	ld.shared.f32 	%f706, [_ZZ21mat_vec_mul_coarsenedPKfS0_PfmmE3B_s+700];
	ld.local.f32 	%f707, [%rd108];
	fma.rn.f32 	%f708, %f705, %f706, %f707;
	st.local.f32 	[%rd108], %f708;
$L__BB0_358:
	ld.param.u64 	%rd474, [_Z21mat_vec_mul_coarsenedPKfS0_Pfmm_param_4];
	add.s32 	%r202, %r287, 176;
	cvt.u64.u32 	%rd205, %r202;
	setp.le.u64 	%p180, %rd474, %rd205;
	@%p180 bra 	$L__BB0_360;
	ld.global.f32 	%f709, [%rd109+704];
	ld.shared.f32 	%f710, [_ZZ21mat_vec_mul_coarsenedPKfS0_PfmmE3B_s+704];
	ld.local.f32 	%f711, [%rd108];
	fma.rn.f32 	%f712, %f709, %f710, %f711;
	st.local.f32 	[%rd108], %f712;
$L__BB0_360:
	ld.param.u64 	%rd475, [_Z21mat_vec_mul_coarsenedPKfS0_Pfmm_param_4];
	add.s32 	%r203, %r287, 177;
	cvt.u64.u32 	%rd206, %r203;
	setp.le.u64 	%p181, %rd475, %rd206;
	@%p181 bra 	$L__BB0_362;
	ld.global.f32 	%f713, [%rd109+708];
	ld.shared.f32 	%f714, [_ZZ21mat_vec_mul_coarsenedPKfS0_PfmmE3B_s+708];
	ld.local.f32 	%f715, [%rd108];
	fma.rn.f32 	%f716, %f713, %f714, %f715;
	st.local.f32 	[%rd108], %f716;
$L__BB0_362:
	ld.param.u64 	%rd476, [_Z21mat_vec_mul_coarsenedPKfS0_Pfmm_param_4];
	add.s32 	%r204, %r287, 178;
	cvt.u64.u32 	%rd207, %r204;
	setp.le.u64 	%p182, %rd476, %rd207;
	@%p182 bra 	$L__BB0_364;
	ld.global.f32 	%f717, [%rd109+712];
	ld.shared.f32 	%f718, [_ZZ21mat_vec_mul_coarsenedPKfS0_PfmmE3B_s+712];
	ld.local.f32 	%f719, [%rd108];
	fma.rn.f32 	%f720, %f717, %f718, %f719;
	st.local.f32 	[%rd108], %f720;
$L__BB0_364:
	ld.param.u64 	%rd477, [_Z21mat_vec_mul_coarsenedPKfS0_Pfmm_param_4];
	setp.le.u64 	%p183, %rd477, %rd102;
	@%p183 bra 	$L__BB0_366;
	ld.global.f32 	%f721, [%rd109+716];
	ld.shared.f32 	%f722, [_ZZ21mat_vec_mul_coarsenedPKfS0_PfmmE3B_s+716];
	ld.local.f32 	%f723, [%rd108];
	fma.rn.f32 	%f724, %f721, %f722, %f723;
	st.local.f32 	[%rd108], %f724;
$L__BB0_366:
	ld.param.u64 	%rd478, [_Z21mat_vec_mul_coarsenedPKfS0_Pfmm_param_4];
	setp.le.u64 	%p184, %rd478, %rd103;
	@%p184 bra 	$L__BB0_368;
	ld.global.f32 	%f725, [%rd109+720];
	ld.shared.f32 	%f726, [_ZZ21mat_vec_mul_coarsenedPKfS0_PfmmE3B_s+720];
	ld.local.f32 	%f727, [%rd108];
	fma.rn.f32 	%f728, %f725, %f726, %f727;
	st.local.f32 	[%rd108], %f728;
$L__BB0_368:
	ld.param.u64 	%rd479, [_Z21mat_vec_mul_coarsenedPKfS0_Pfmm_param_4];
	setp.le.u64 	%p185, %rd479, %rd104;
	@%p185 bra 	$L__BB0_370;
	ld.global.f32 	%f729, [%rd109+724];
	ld.shared.f32 	%f730, [_ZZ21mat_vec_mul_coarsenedPKfS0_PfmmE3B_s+724];
	ld.local.f32 	%f731, [%rd108];
	fma.rn.f32 	%f732, %f729, %f730, %f731;
	st.local.f32 	[%rd108], %f732;
$L__BB0_370:
	ld.param.u64 	%rd480, [_Z21mat_vec_mul_coarsenedPKfS0_Pfmm_param_4];
	add.s32 	%r205, %r287, 182;
	cvt.u64.u32 	%rd208, %r205;
	setp.le.u64 	%p186, %rd480, %rd208;
	@%p186 bra 	$L__BB0_372;
	ld.global.f32 	%f733, [%rd109+728];
	ld.shared.f32 	%f734, [_ZZ21mat_vec_mul_coarsenedPKfS0_PfmmE3B_s+728];
	ld.local.f32 	%f735, [%rd108];
	fma.rn.f32 	%f736, %f733, %f734, %f735;
	st.local.f32 	[%rd108], %f736;
$L__BB0_372:
	ld.param.u64 	%rd481, [_Z21mat_vec_mul_coarsenedPKfS0_Pfmm_param_4];
	add.s32 	%r206, %r287, 183;
	cvt.u64.u32 	%rd209, %r206;
	setp.le.u64 	%p187, %rd481, %rd209;
	@%p187 bra 	$L__BB0_374;
	ld.global.f32 	%f737, [%rd109+732];
	ld.shared.f32 	%f738, [_ZZ21mat_vec_mul_coarsenedPKfS0_PfmmE3B_s+732];
	ld.local.f32 	%f739, [%rd108];
	fma.rn.f32 	%f740, %f737, %f738, %f739;
	st.local.f32 	[%rd108], %f740;
$L__BB0_374:
	ld.param.u64 	%rd482, [_Z21mat_vec_mul_coarsenedPKfS0_Pfmm_param_4];
	add.s32 	%r207, %r287, 184;
	cvt.u64.u32 	%rd210, %r207;
	setp.le.u64 	%p188, %rd482, %rd210;
	@%p188 bra 	$L__BB0_376;
	ld.global.f32 	%f741, [%rd109+736];
	ld.shared.f32 	%f742, [_ZZ21mat_vec_mul_coarsenedPKfS0_PfmmE3B_s+736];
	ld.local.f32 	%f743, [%rd108];
	fma.rn.f32 	%f744, %f741, %f742, %f743;
	st.local.f32 	[%rd108], %f744;
$L__BB0_376:
	ld.param.u64 	%rd483, [_Z21mat_vec_mul_coarsenedPKfS0_Pfmm_param_4];
	add.s32 	%r208, %r287, 185;
	cvt.u64.u32 	%rd211, %r208;
	setp.le.u64 	%p189, %rd483, %rd211;
	@%p189 bra 	$L__BB0_378;
	ld.global.f32 	%f745, [%rd109+740];
	ld.shared.f32 	%f746, [_ZZ21mat_vec_mul_coarsenedPKfS0_PfmmE3B_s+740];
	ld.local.f32 	%f747, [%rd108];
	fma.rn.f32 	%f748, %f745, %f746, %f747;
	st.local.f32 	[%rd108], %f748;
$L__BB0_378:
	ld.param.u64 	%rd484, [_Z21mat_vec_mul_coarsenedPKfS0_Pfmm_param_4];
	add.s32 	%r209, %r287, 186;
	cvt.u64.u32 	%rd212, %r209;
	setp.le.u64 	%p190, %rd484, %rd212;
	@%p190 bra 	$L__BB0_380;
	ld.global.f32 	%f749, [%rd109+744];
	ld.shared.f32 	%f750, [_ZZ21mat_vec_mul_coarsenedPKfS0_PfmmE3B_s+744];
	ld.local.f32 	%f751, [%rd108];
	fma.rn.f32 	%f752, %f749, %f750, %f751;
	st.local.f32 	[%rd108], %f752;
$L__BB0_380:
	ld.param.u64 	%rd485, [_Z21mat_vec_mul_coarsenedPKfS0_Pfmm_param_4];
	add.s32 	%r210, %r287, 187;
	cvt.u64.u32 	%rd213, %r210;
	setp.le.u64 	%p191, %rd485, %rd213;
	@%p191 bra 	$L__BB0_382;
	ld.global.f32 	%f753, [%rd109+748];
	ld.shared.f32 	%f754, [_ZZ21mat_vec_mul_coarsenedPKfS0_PfmmE3B_s+748];
	ld.local.f32 	%f755, [%rd108];
	fma.rn.f32 	%f756, %f753, %f754, %f755;
	st.local.f32 	[%rd108], %f756;
$L__BB0_382:
	ld.param.u64 	%rd486, [_Z21mat_vec_mul_coarsenedPKfS0_Pfmm_param_4];
	add.s32 	%r211, %r287, 188;
	cvt.u64.u32 	%rd214, %r211;
	setp.le.u64 	%p192, %rd486, %rd214;
	@%p192 bra 	$L__BB0_384;
	ld.global.f32 	%f757, [%rd109+752];
	ld.shared.f32 	%f758, [_ZZ21mat_vec_mul_coarsenedPKfS0_PfmmE3B_s+752];
	ld.local.f32 	%f759, [%rd108];
	fma.rn.f32 	%f760, %f757, %f758, %f759;
	st.local.f32 	[%rd108], %f760;
$L__BB0_384:
	ld.param.u64 	%rd487, [_Z21mat_vec_mul_coarsenedPKfS0_Pfmm_param_4];
	add.s32 	%r212, %r287, 189;
	cvt.u64.u32 	%rd215, %r212;
	setp.le.u64 	%p193, %rd487, %rd215;
	@%p193 bra 	$L__BB0_386;
	ld.global.f32 	%f761, [%rd109+756];
	ld.shared.f32 	%f762, [_ZZ21mat_vec_mul_coarsenedPKfS0_PfmmE3B_s+756];
	ld.local.f32 	%f763, [%rd108];
	fma.rn.f32 	%f764, %f761, %f762, %f763;
	st.local.f32 	[%rd108], %f764;
$L__BB0_386:
	ld.param.u64 	%rd488, [_Z21mat_vec_mul_coarsenedPKfS0_Pfmm_param_4];
	add.s32 	%r213, %r287, 190;
	cvt.u64.u32 	%rd216, %r213;
	setp.le.u64 	%p194, %rd488, %rd216;
	@%p194 bra 	$L__BB0_388;
	ld.global.f32 	%f765, [%rd109+760];
	ld.shared.f32 	%f766, [_ZZ21mat_vec_mul_coarsenedPKfS0_PfmmE3B_s+760];
	ld.local.f32 	%f767, [%rd108];
	fma.rn.f32 	%f768, %f765, %f766, %f767;
	st.local.f32 	[%rd108], %f768;
$L__BB0_388:
	ld.param.u64 	%rd489, [_Z21mat_vec_mul_coarsenedPKfS0_Pfmm_param_4];
	add.s32 	%r214, %r287, 191;
	cvt.u64.u32 	%rd217, %r214;
	setp.le.u64 	%p195, %rd489, %rd217;
	@%p195 bra 	$L__BB0_390;
	ld.global.f32 	%f769, [%rd109+764];
	ld.shared.f32 	%f770, [_ZZ21mat_vec_mul_coarsenedPKfS0_PfmmE3B_s+764];
	ld.local.f32 	%f771, [%rd108];
	fma.rn.f32 	%f772, %f769, %f770, %f771;
	st.local.f32 	[%rd108], %f772;
$L__BB0_390:
	ld.param.u64 	%rd490, [_Z21mat_vec_mul_coarsenedPKfS0_Pfmm_param_4];
	add.s32 	%r215, %r287, 192;
	cvt.u64.u32 	%rd218, %r215;
	setp.le.u64 	%p196, %rd490, %rd218;
	@%p196 bra 	$L__BB0_392;
	ld.global.f32 	%f773, [%rd109+768];
	ld.shared.f32 	%f774, [_ZZ21mat_vec_mul_coarsenedPKfS0_PfmmE3B_s+768];
	ld.local.f32 	%f775, [%rd108];
	fma.rn.f32 	%f776, %f773, %f774, %f775;
	st.local.f32 	[%rd108], %f776;
$L__BB0_392:
	ld.param.u64 	%rd491, [_Z21mat_vec_mul_coarsenedPKfS0_Pfmm_param_4];
	add.s32 	%r216, %r287, 193;
	cvt.u64.u32 	%rd219, %r216;
	setp.le.u64 	%p197, %rd491, %rd219;
	@%p197 bra 	$L__BB0_394;
	ld.global.f32 	%f777, [%rd109+772];
	ld.shared.f32 	%f778, [_ZZ21mat_vec_mul_coarsenedPKfS0_PfmmE3B_s+772];
	ld.local.f32 	%f779, [%rd108];
	fma.rn.f32 	%f780, %f777, %f778, %f779;
	st.local.f32 	[%rd108], %f780;
$L__BB0_394:
	ld.param.u64 	%rd492, [_Z21mat_vec_mul_coarsenedPKfS0_Pfmm_param_4];
	add.s32 	%r217, %r287, 194;
	cvt.u64.u32 	%rd220, %r217;
	setp.le.u64 	%p198, %rd492, %rd220;
	@%p198 bra 	$L__BB0_396;
	ld.global.f32 	%f781, [%rd109+776];
	ld.shared.f32 	%f782, [_ZZ21mat_vec_mul_coarsenedPKfS0_PfmmE3B_s+776];
	ld.local.f32 	%f783, [%rd108];
	fma.rn.f32 	%f784, %f781, %f782, %f783;
	st.local.f32 	[%rd108], %f784;
$L__BB0_396:
	ld.param.u64 	%rd493, [_Z21mat_vec_mul_coarsenedPKfS0_Pfmm_param_4];
	add.s32 	%r218, %r287, 195;
	cvt.u64.u32 	%rd221, %r218;
	setp.le.u64 	%p199, %rd493, %rd221;
	@%p199 bra 	$L__BB0_398;
	ld.global.f32 	%f785, [%rd109+780];
	ld.shared.f32 	%f786, [_ZZ21mat_vec_mul_coarsenedPKfS0_PfmmE3B_s+780];
	ld.local.f32 	%f787, [%rd108];
	fma.rn.f32 	%f788, %f785, %f786, %f787;
	st.local.f32 	[%rd108], %f788;
$L__BB0_398:
	ld.param.u64 	%rd494, [_Z21mat_vec_mul_coarsenedPKfS0_Pfmm_param_4];
	add.s32 	%r219, %r287, 196;
	cvt.u64.u32 	%rd222, %r219;
	setp.le.u64 	%p200, %rd494, %rd222;
	@%p200 bra 	$L__BB0_400;
	ld.global.f32 	%f789, [%rd109+784];
	ld.shared.f32 	%f790, [_ZZ21mat_vec_mul_coarsenedPKfS0_PfmmE3B_s+784];
	ld.local.f32 	%f791, [%rd108];
	fma.rn.f32 	%f792, %f789, %f790, %f791;
	st.local.f32 	[%rd108], %f792;
$L__BB0_400:
	ld.param.u64 	%rd495, [_Z21mat_vec_mul_coarsenedPKfS0_Pfmm_param_4];
	setp.le.u64 	%p201, %rd495, %rd105;
	@%p201 bra 	$L__BB0_402;
	ld.global.f32 	%f793, [%rd109+788];
	ld.shared.f32 	%f794, [_ZZ21mat_vec_mul_coarsenedPKfS0_PfmmE3B_s+788];
	ld.local.f32 	%f795, [%rd108];
	fma.rn.f32 	%f796, %f793, %f794, %f795;
	st.local.f32 	[%rd108], %f796;
$L__BB0_402:
	ld.param.u64 	%rd496, [_Z21mat_vec_mul_coarsenedPKfS0_Pfmm_param_4];
	add.s32 	%r220, %r287, 198;
	cvt.u64.u32 	%rd223, %r220;
	setp.le.u64 	%p202, %rd496, %rd223;
	@%p202 bra 	$L__BB0_404;
	ld.global.f32 	%f797, [%rd109+792];
	ld.shared.f32 	%f798, [_ZZ21mat_vec_mul_coarsenedPKfS0_PfmmE3B_s+792];
	ld.local.f32 	%f799, [%rd108];
	fma.rn.f32 	%f800, %f797, %f798, %f799;
	st.local.f32 	[%rd108], %f800;
$L__BB0_404:
	ld.param.u64 	%rd497, [_Z21mat_vec_mul_coarsenedPKfS0_Pfmm_param_4];
	add.s32 	%r221, %r287, 199;
	cvt.u64.u32 	%rd224, %r221;
	setp.le.u64 	%p203, %rd497, %rd224;
	@%p203 bra 	$L__BB0_406;
	ld.global.f32 	%f801, [%rd109+796];
	ld.shared.f32 	%f802, [_ZZ21mat_vec_mul_coarsenedPKfS0_PfmmE3B_s+796];
	ld.local.f32 	%f803, [%rd108];
	fma.rn.f32 	%f804, %f801, %f802, %f803;
	st.local.f32 	[%rd108], %f804;
$L__BB0_406:
	ld.param.u64 	%rd498, [_Z21mat_vec_mul_coarsenedPKfS0_Pfmm_param_4];
	add.s32 	%r222, %r287, 200;
	cvt.u64.u32 	%rd225, %r222;
	setp.le.u64 	%p204, %rd498, %rd225;
	@%p204 bra 	$L__BB0_408;
	ld.global.f32 	%f805, [%rd109+800];
	ld.shared.f32 	%f806, [_ZZ21mat_vec_mul_coarsenedPKfS0_PfmmE3B_s+800];
	ld.local.f32 	%f807, [%rd108];
	fma.rn.f32 	%f808, %f805, %f806, %f807;
	st.local.f32 	[%rd108], %f808;
$L__BB0_408:
	ld.param.u64 	%rd499, [_Z21mat_vec_mul_coarsenedPKfS0_Pfmm_param_4];
	add.s32 	%r223, %r287, 201;
	cvt.u64.u32 	%rd226, %r223;
	setp.le.u64 	%p205, %rd499, %rd226;
	@%p205 bra 	$L__BB0_410;
	ld.global.f32 	%f809, [%rd109+804];
	ld.shared.f32 	%f810, [_ZZ21mat_vec_mul_coarsenedPKfS0_PfmmE3B_s+804];
	ld.local.f32 	%f811, [%rd108];
	fma.rn.f32 	%f812, %f809, %f810, %f811;
	st.local.f32 	[%rd108], %f812;
$L__BB0_410:
	ld.param.u64 	%rd500, [_Z21mat_vec_mul_coarsenedPKfS0_Pfmm_param_4];
	add.s32 	%r224, %r287, 202;
	cvt.u64.u32 	%rd227, %r224;
	setp.le.u64 	%p206, %rd500, %rd227;
	@%p206 bra 	$L__BB0_412;
	ld.global.f32 	%f813, [%rd109+808];
	ld.shared.f32 	%f814, [_ZZ21mat_vec_mul_coarsenedPKfS0_PfmmE3B_s+808];
	ld.local.f32 	%f815, [%rd108];
	fma.rn.f32 	%f816, %f813, %f814, %f815;
	st.local.f32 	[%rd108], %f816;
$L__BB0_412:
	ld.param.u64 	%rd501, [_Z21mat_vec_mul_coarsenedPKfS0_Pfmm_param_4];
	add.s32 	%r225, %r287, 203;
	cvt.u64.u32 	%rd228, %r225;
	setp.le.u64 	%p207, %rd501, %rd228;
	@%p207 bra 	$L__BB0_414;
	ld.global.f32 	%f817, [%rd109+812];
	ld.shared.f32 	%f818, [_ZZ21mat_vec_mul_coarsenedPKfS0_PfmmE3B_s+812];
	ld.local.f32 	%f819, [%rd108];
	fma.rn.f32 	%f820, %f817, %f818, %f819;
	st.local.f32 	[%rd108], %f820;
$L__BB0_414:
	ld.param.u64 	%rd502, [_Z21mat_vec_mul_coarsenedPKfS0_Pfmm_param_4];
	add.s32 	%r226, %r287, 204;
	cvt.u64.u32 	%rd229, %r226;
	setp.le.u64 	%p208, %rd502, %rd229;
	@%p208 bra 	$L__BB0_416;
	ld.global.f32 	%f821, [%rd109+816];
	ld.shared.f32 	%f822, [_ZZ21mat_vec_mul_coarsenedPKfS0_PfmmE3B_s+816];
	ld.local.f32 	%f823, [%rd108];
	fma.rn.f32 	%f824, %f821, %f822, %f823;
	st.local.f32 	[%rd108], %f824;
$L__BB0_416:
	ld.param.u64 	%rd503, [_Z21mat_vec_mul_coarsenedPKfS0_Pfmm_param_4];
	add.s32 	%r227, %r287, 205;
	cvt.u64.u32 	%rd230, %r227;
	setp.le.u64 	%p209, %rd503, %rd230;
	@%p209 bra 	$L__BB0_418;
	ld.global.f32 	%f825, [%rd109+820];
	ld.shared.f32 	%f826, [_ZZ21mat_vec_mul_coarsenedPKfS0_PfmmE3B_s+820];
	ld.local.f32 	%f827, [%rd108];
	fma.rn.f32 	%f828, %f825, %f826, %f827;
	st.local.f32 	[%rd108], %f828;
$L__BB0_418:
	ld.param.u64 	%rd504, [_Z21mat_vec_mul_coarsenedPKfS0_Pfmm_param_4];
	add.s32 	%r228, %r287, 206;
	cvt.u64.u32 	%rd231, %r228;
	setp.le.u64 	%p210, %rd504, %rd231;
	@%p210 bra 	$L__BB0_420;
	ld.global.f32 	%f829, [%rd109+824];
	ld.shared.f32 	%f830, [_ZZ21mat_vec_mul_coarsenedPKfS0_PfmmE3B_s+824];
	ld.local.f32 	%f831, [%rd108];
	fma.rn.f32 	%f832, %f829, %f830, %f831;
	st.local.f32 	[%rd108], %f832;
$L__BB0_420:
	ld.param.u64 	%rd505, [_Z21mat_vec_mul_coarsenedPKfS0_Pfmm_param_4];
	add.s32 	%r229, %r287, 207;
	cvt.u64.u32 	%rd232, %r229;
	setp.le.u64 	%p211, %rd505, %rd232;
	@%p211 bra 	$L__BB0_422;
	ld.global.f32 	%f833, [%rd109+828];
	ld.shared.f32 	%f834, [_ZZ21mat_vec_mul_coarsenedPKfS0_PfmmE3B_s+828];
	ld.local.f32 	%f835, [%rd108];
	fma.rn.f32 	%f836, %f833, %f834, %f835;
	st.local.f32 	[%rd108], %f836;
$L__BB0_422:
	ld.param.u64 	%rd506, [_Z21mat_vec_mul_coarsenedPKfS0_Pfmm_param_4];
	add.s32 	%r230, %r287, 208;
	cvt.u64.u32 	%rd233, %r230;
	setp.le.u64 	%p212, %rd506, %rd233;
	@%p212 bra 	$L__BB0_424;
	ld.global.f32 	%f837, [%rd109+832];
	ld.shared.f32 	%f838, [_ZZ21mat_vec_mul_coarsenedPKfS0_PfmmE3B_s+832];
	ld.local.f32 	%f839, [%rd108];
	fma.rn.f32 	%f840, %f837, %f838, %f839;
	st.local.f32 	[%rd108], %f840;
$L__BB0_424:
	ld.param.u64 	%rd507, [_Z21mat_vec_mul_coarsenedPKfS0_Pfmm_param_4];
	add.s32 	%r231, %r287, 209;
	cvt.u64.u32 	%rd234, %r231;
	setp.le.u64 	%p213, %rd507, %rd234;
	@%p213 bra 	$L__BB0_426;
	ld.global.f32 	%f841, [%rd109+836];
	ld.shared.f32 	%f842, [_ZZ21mat_vec_mul_coarsenedPKfS0_PfmmE3B_s+836];
	ld.local.f32 	%f843, [%rd108];
	fma.rn.f32 	%f844, %f841, %f842, %f843;
	st.local.f32 	[%rd108], %f844;
$L__BB0_426:
	ld.param.u64 	%rd508, [_Z21mat_vec_mul_coarsenedPKfS0_Pfmm_param_4];
	add.s32 	%r232, %r287, 210;
	cvt.u64.u32 	%rd235, %r232;
	setp.le.u64 	%p214, %rd508, %rd235;
	@%p214 bra 	$L__BB0_428;
	ld.global.f32 	%f845, [%rd109+840];
	ld.shared.f32 	%f846, [_ZZ21mat_vec_mul_coarsenedPKfS0_PfmmE3B_s+840];
	ld.local.f32 	%f847, [%rd108];
	fma.rn.f32 	%f848, %f845, %f846, %f847;
	st.local.f32 	[%rd108], %f848;
$L__BB0_428:
	ld.param.u64 	%rd509, [_Z21mat_vec_mul_coarsenedPKfS0_Pfmm_param_4];
	add.s32 	%r233, %r287, 211;
	cvt.u64.u32 	%rd236, %r233;
	setp.le.u64 	%p215, %rd509, %rd236;
	@%p215 bra 	$L__BB0_430;
	ld.global.f32 	%f849, [%rd109+844];
	ld.shared.f32 	%f850, [_ZZ21mat_vec_mul_coarsenedPKfS0_PfmmE3B_s+844];
	ld.local.f32 	%f851, [%rd108];
	fma.rn.f32 	%f852, %f849, %f850, %f851;
	st.local.f32 	[%rd108], %f852;
$L__BB0_430:
	ld.param.u64 	%rd510, [_Z21mat_vec_mul_coarsenedPKfS0_Pfmm_param_4];
	add.s32 	%r234, %r287, 212;
	cvt.u64.u32 	%rd237, %r234;
	setp.le.u64 	%p216, %rd510, %rd237;
	@%p216 bra 	$L__BB0_432;
	ld.global.f32 	%f853, [%rd109+848];
	ld.shared.f32 	%f854, [_ZZ21mat_vec_mul_coarsenedPKfS0_PfmmE3B_s+848];
	ld.local.f32 	%f855, [%rd108];
	fma.rn.f32 	%f856, %f853, %f854, %f855;
	st.local.f32 	[%rd108], %f856;
$L__BB0_432:
	ld.param.u64 	%rd511, [_Z21mat_vec_mul_coarsenedPKfS0_Pfmm_param_4];
	setp.le.u64 	%p217, %rd511, %rd106;
	@%p217 bra 	$L__BB0_434;
	ld.global.f32 	%f857, [%rd109+852];
	ld.shared.f32 	%f858, [_ZZ21mat_vec_mul_coarsenedPKfS0_PfmmE3B_s+852];
	ld.local.f32 	%f859, [%rd108];
	fma.rn.f32 	%f860, %f857, %f858, %f859;
	st.local.f32 	[%rd108], %f860;
$L__BB0_434:
	ld.param.u64 	%rd512, [_Z21mat_vec_mul_coarsenedPKfS0_Pfmm_param_4];
	add.s32 	%r235, %r287, 214;
	cvt.u64.u32 	%rd238, %r235;
	setp.le.u64 	%p218, %rd512, %rd238;
	@%p218 bra 	$L__BB0_436;
	ld.global.f32 	%f861, [%rd109+856];
	ld.shared.f32 	%f862, [_ZZ21mat_vec_mul_coarsenedPKfS0_PfmmE3B_s+856];
	ld.local.f32 	%f863, [%rd108];
	fma.rn.f32 	%f864, %f861, %f862, %f863;
	st.local.f32 	[%rd108], %f864;
$L__BB0_436:
	ld.param.u64 	%rd513, [_Z21mat_vec_mul_coarsenedPKfS0_Pfmm_param_4];
	add.s32 	%r236, %r287, 215;
	cvt.u64.u32 	%rd239, %r236;
	setp.le.u64 	%p219, %rd513, %rd239;
	@%p219 bra 	$L__BB0_438;
	ld.global.f32 	%f865, [%rd109+860];
	ld.shared.f32 	%f866, [_ZZ21mat_vec_mul_coarsenedPKfS0_PfmmE3B_s+860];
	ld.local.f32 	%f867, [%rd108];
	fma.rn.f32 	%f868, %f865, %f866, %f867;
	st.local.f32 	[%rd108], %f868;
$L__BB0_438:
	ld.param.u64 	%rd514, [_Z21mat_vec_mul_coarsenedPKfS0_Pfmm_param_4];
	add.s32 	%r237, %r287, 216;
	cvt.u64.u32 	%rd240, %r237;
	setp.le.u64 	%p220, %rd514, %rd240;
	@%p220 bra 	$L__BB0_440;
	ld.global.f32 	%f869, [%rd109+864];
	ld.shared.f32 	%f870, [_ZZ21mat_vec_mul_coarsenedPKfS0_PfmmE3B_s+864];
	ld.local.f32 	%f871, [%rd108];
	fma.rn.f32 	%f872, %f869, %f870, %f871;
	st.local.f32 	[%rd108], %f872;
$L__BB0_440:
	ld.param.u64 	%rd515, [_Z21mat_vec_mul_coarsenedPKfS0_Pfmm_param_4];
	add.s32 	%r238, %r287, 217;
	cvt.u64.u32 	%rd241, %r238;
	setp.le.u64 	%p221, %rd515, %rd241;
	@%p221 bra 	$L__BB0_442;
	ld.global.f32 	%f873, [%rd109+868];
	ld.shared.f32 	%f874, [_ZZ21mat_vec_mul_coarsenedPKfS0_PfmmE3B_s+868];
	ld.local.f32 	%f875, [%rd108];
	fma.rn.f32 	%f876, %f873, %f874, %f875;
	st.local.f32 	[%rd108], %f876;
$L__BB0_442:
	ld.param.u64 	%rd516, [_Z21mat_vec_mul_coarsenedPKfS0_Pfmm_param_4];
	add.s32 	%r239, %r287, 218;
	cvt.u64.u32 	%rd242, %r239;
	setp.le.u64 	%p222, %rd516, %rd242;
	@%p222 bra 	$L__BB0_444;
	ld.global.f32 	%f877, [%rd109+872];
	ld.shared.f32 	%f878, [_ZZ21mat_vec_mul_coarsenedPKfS0_PfmmE3B_s+872];
	ld.local.f32 	%f879, [%rd108];
	fma.rn.f32 	%f880, %f877, %f878, %f879;
	st.local.f32 	[%rd108], %f880;
$L__BB0_444:
	ld.param.u64 	%rd517, [_Z21mat_vec_mul_coarsenedPKfS0_Pfmm_param_4];
	add.s32 	%r240, %r287, 219;
	cvt.u64.u32 	%rd243, %r240;
	setp.le.u64 	%p223, %rd517, %rd243;
	@%p223 bra 	$L__BB0_446;
	ld.global.f32 	%f881, [%rd109+876];
	ld.shared.f32 	%f882, [_ZZ21mat_vec_mul_coarsenedPKfS0_PfmmE3B_s+876];
	ld.local.f32 	%f883, [%rd108];
	fma.rn.f32 	%f884, %f881, %f882, %f883;
	st.local.f32 	[%rd108], %f884;
$L__BB0_446:
	ld.param.u64 	%rd518, [_Z21mat_vec_mul_coarsenedPKfS0_Pfmm_param_4];
	add.s32 	%r241, %r287, 220;
	cvt.u64.u32 	%rd244, %r241;
	setp.le.u64 	%p224, %rd518, %rd244;
	@%p224 bra 	$L__BB0_448;
	ld.global.f32 	%f885, [%rd109+880];
	ld.shared.f32 	%f886, [_ZZ21mat_vec_mul_coarsenedPKfS0_PfmmE3B_s+880];
	ld.local.f32 	%f887, [%rd108];
	fma.rn.f32 	%f888, %f885, %f886, %f887;
	st.local.f32 	[%rd108], %f888;
$L__BB0_448:
	ld.param.u64 	%rd519, [_Z21mat_vec_mul_coarsenedPKfS0_Pfmm_param_4];
	add.s32 	%r242, %r287, 221;
	cvt.u64.u32 	%rd245, %r242;
	setp.le.u64 	%p225, %rd519, %rd245;
	@%p225 bra 	$L__BB0_450;
	ld.global.f32 	%f889, [%rd109+884];
	ld.shared.f32 	%f890, [_ZZ21mat_vec_mul_coarsenedPKfS0_PfmmE3B_s+884];
	ld.local.f32 	%f891, [%rd108];
	fma.rn.f32 	%f892, %f889, %f890, %f891;
	st.local.f32 	[%rd108], %f892;
$L__BB0_450:
	ld.param.u64 	%rd520, [_Z21mat_vec_mul_coarsenedPKfS0_Pfmm_param_4];
	add.s32 	%r243, %r287, 222;
	cvt.u64.u32 	%rd246, %r243;
	setp.le.u64 	%p226, %rd520, %rd246;
	@%p226 bra 	$L__BB0_452;
	ld.global.f32 	%f893, [%rd109+888];
	ld.shared.f32 	%f894, [_ZZ21mat_vec_mul_coarsenedPKfS0_PfmmE3B_s+888];
	ld.local.f32 	%f895, [%rd108];
	fma.rn.f32 	%f896, %f893, %f894, %f895;
	st.local.f32 	[%rd108], %f896;
$L__BB0_452:
	ld.param.u64 	%rd521, [_Z21mat_vec_mul_coarsenedPKfS0_Pfmm_param_4];
	add.s32 	%r244, %r287, 223;
	cvt.u64.u32 	%rd247, %r244;
	setp.le.u64 	%p227, %rd521, %rd247;
	@%p227 bra 	$L__BB0_454;
	ld.global.f32 	%f897, [%rd109+892];
	ld.shared.f32 	%f898, [_ZZ21mat_vec_mul_coarsenedPKfS0_PfmmE3B_s+892];
	ld.local.f32 	%f899, [%rd108];
	fma.rn.f32 	%f900, %f897, %f898, %f899;
	st.local.f32 	[%rd108], %f900;
$L__BB0_454:
	ld.param.u64 	%rd522, [_Z21mat_vec_mul_coarsenedPKfS0_Pfmm_param_4];
	add.s32 	%r245, %r287, 224;
	cvt.u64.u32 	%rd248, %r245;
	setp.le.u64 	%p228, %rd522, %rd248;
	@%p228 bra 	$L__BB0_456;
	ld.global.f32 	%f901, [%rd109+896];
	ld.shared.f32 	%f902, [_ZZ21mat_vec_mul_coarsenedPKfS0_PfmmE3B_s+896];
	ld.local.f32 	%f903, [%rd108];
	fma.rn.f32 	%f904, %f901, %f902, %f903;
	st.local.f32 	[%rd108], %f904;
$L__BB0_456:
	ld.param.u64 	%rd523, [_Z21mat_vec_mul_coarsenedPKfS0_Pfmm_param_4];
	add.s32 	%r246, %r287, 225;
	cvt.u64.u32 	%rd249, %r246;
	setp.le.u64 	%p229, %rd523, %rd249;
	@%p229 bra 	$L__BB0_458;
	ld.global.f32 	%f905, [%rd109+900];
	ld.shared.f32 	%f906, [_ZZ21mat_vec_mul_coarsenedPKfS0_PfmmE3B_s+900];
	ld.local.f32 	%f907, [%rd108];
	fma.rn.f32 	%f908, %f905, %f906, %f907;
	st.local.f32 	[%rd108], %f908;
$L__BB0_458:
	ld.param.u64 	%rd524, [_Z21mat_vec_mul_coarsenedPKfS0_Pfmm_param_4];
	add.s32 	%r247, %r287, 226;
	cvt.u64.u32 	%rd250, %r247;
	setp.le.u64 	%p230, %rd524, %rd250;
	@%p230 bra 	$L__BB0_460;
	ld.global.f32 	%f909, [%rd109+904];
	ld.shared.f32 	%f910, [_ZZ21mat_vec_mul_coarsenedPKfS0_PfmmE3B_s+904];
	ld.local.f32 	%f911, [%rd108];
	fma.rn.f32 	%f912, %f909, %f910, %f911;
	st.local.f32 	[%rd108], %f912;
$L__BB0_460:
	ld.param.u64 	%rd525, [_Z21mat_vec_mul_coarsenedPKfS0_Pfmm_param_4];
	add.s32 	%r248, %r287, 227;
	cvt.u64.u32 	%rd251, %r248;
	setp.le.u64 	%p231, %rd525, %rd251;
	@%p231 bra 	$L__BB0_462;
	ld.global.f32 	%f913, [%rd109+908];
	ld.shared.f32 	%f914, [_ZZ21mat_vec_mul_coarsenedPKfS0_PfmmE3B_s+908];
	ld.local.f32 	%f915, [%rd108];
	fma.rn.f32 	%f916, %f913, %f914, %f915;
	st.local.f32 	[%rd108], %f916;
$L__BB0_462:
	ld.param.u64 	%rd526, [_Z21mat_vec_mul_coarsenedPKfS0_Pfmm_param_4];
	add.s32 	%r249, %r287, 228;
	cvt.u64.u32 	%rd252, %r249;
	setp.le.u64 	%p232, %rd526, %rd252;
	@%p232 bra 	$L__BB0_464;
	ld.global.f32 	%f917, [%rd109+912];
	ld.shared.f32 	%f918, [_ZZ21mat_vec_mul_coarsenedPKfS0_PfmmE3B_s+912];
	ld.local.f32 	%f919, [%rd108];
	fma.rn.f32 	%f920, %f917, %f918, %f919;
	st.local.f32 	[%rd108], %f920;
$L__BB0_464:
	ld.param.u64 	%rd527, [_Z21mat_vec_mul_coarsenedPKfS0_Pfmm_param_4];
	add.s32 	%r250, %r287, 229;
	cvt.u64.u32 	%rd253, %r250;
	setp.le.u64 	%p233, %rd527, %rd253;
	@%p233 bra 	$L__BB0_466;
	ld.global.f32 	%f921, [%rd109+916];
	ld.shared.f32 	%f922, [_ZZ21mat_vec_mul_coarsenedPKfS0_PfmmE3B_s+916];
	ld.local.f32 	%f923, [%rd108];
	fma.rn.f32 	%f924, %f921, %f922, %f923;
	st.local.f32 	[%rd108], %f924;
$L__BB0_466:
	ld.param.u64 	%rd528, [_Z21mat_vec_mul_coarsenedPKfS0_Pfmm_param_4];
	add.s32 	%r251, %r287, 230;
	cvt.u64.u32 	%rd254, %r251;
	setp.le.u64 	%p234, %rd528, %rd254;
	@%p234 bra 	$L__BB0_468;
	ld.global.f32 	%f925, [%rd109+920];
	ld.shared.f32 	%f926, [_ZZ21mat_vec_mul_coarsenedPKfS0_PfmmE3B_s+920];
	ld.local.f32 	%f927, [%rd108];
	fma.rn.f32 	%f928, %f925, %f926, %f927;
	st.local.f32 	[%rd108], %f928;
$L__BB0_468:
	ld.param.u64 	%rd529, [_Z21mat_vec_mul_coarsenedPKfS0_Pfmm_param_4];
	add.s32 	%r252, %r287, 231;
	cvt.u64.u32 	%rd255, %r252;
	setp.le.u64 	%p235, %rd529, %rd255;
	@%p235 bra 	$L__BB0_470;
	ld.global.f32 	%f929, [%rd109+924];
	ld.shared.f32 	%f930, [_ZZ21mat_vec_mul_coarsenedPKfS0_PfmmE3B_s+924];
	ld.local.f32 	%f931, [%rd108];
	fma.rn.f32 	%f932, %f929, %f930, %f931;
	st.local.f32 	[%rd108], %f932;
$L__BB0_470:
	ld.param.u64 	%rd530, [_Z21mat_vec_mul_coarsenedPKfS0_Pfmm_param_4];
	add.s32 	%r253, %r287, 232;
	cvt.u64.u32 	%rd256, %r253;
	setp.le.u64 	%p236, %rd530, %rd256;
	@%p236 bra 	$L__BB0_472;
	ld.global.f32 	%f933, [%rd109+928];
	ld.shared.f32 	%f934, [_ZZ21mat_vec_mul_coarsenedPKfS0_PfmmE3B_s+928];
	ld.local.f32 	%f935, [%rd108];
	fma.rn.f32 	%f936, %f933, %f934, %f935;
	st.local.f32 	[%rd108], %f936;
$L__BB0_472:
	ld.param.u64 	%rd531, [_Z21mat_vec_mul_coarsenedPKfS0_Pfmm_param_4];
	add.s32 	%r254, %r287, 233;
	cvt.u64.u32 	%rd257, %r254;
	setp.le.u64 	%p237, %rd531, %rd257;
	@%p237 bra 	$L__BB0_474;
	ld.global.f32 	%f937, [%rd109+932];
	ld.shared.f32 	%f938, [_ZZ21mat_vec_mul_coarsenedPKfS0_PfmmE3B_s+932];
	ld.local.f32 	%f939, [%rd108];
	fma.rn.f32 	%f940, %f937, %f938, %f939;
	st.local.f32 	[%rd108], %f940;
$L__BB0_474:
	ld.param.u64 	%rd532, [_Z21mat_vec_mul_coarsenedPKfS0_Pfmm_param_4];
	add.s32 	%r255, %r287, 234;
	cvt.u64.u32 	%rd258, %r255;
	setp.le.u64 	%p238, %rd532, %rd258;
	@%p238 bra 	$L__BB0_476;
	ld.global.f32 	%f941, [%rd109+936];
	ld.shared.f32 	%f942, [_ZZ21mat_vec_mul_coarsenedPKfS0_PfmmE3B_s+936];
	ld.local.f32 	%f943, [%rd108];
	fma.rn.f32 	%f944, %f941, %f942, %f943;
	st.local.f32 	[%rd108], %f944;
$L__BB0_476:
	ld.param.u64 	%rd533, [_Z21mat_vec_mul_coarsenedPKfS0_Pfmm_param_4];
	add.s32 	%r256, %r287, 235;
	cvt.u64.u32 	%rd259, %r256;
	setp.le.u64 	%p239, %rd533, %rd259;
	@%p239 bra 	$L__BB0_478;
	ld.global.f32 	%f945, [%rd109+940];
	ld.shared.f32 	%f946, [_ZZ21mat_vec_mul_coarsenedPKfS0_PfmmE3B_s+940];
	ld.local.f32 	%f947, [%rd108];
	fma.rn.f32 	%f948, %f945, %f946, %f947;
	st.local.f32 	[%rd108], %f948;
$L__BB0_478:
	ld.param.u64 	%rd534, [_Z21mat_vec_mul_coarsenedPKfS0_Pfmm_param_4];
	add.s32 	%r257, %r287, 236;
	cvt.u64.u32 	%rd260, %r257;
	setp.le.u64 	%p240, %rd534, %rd260;
	@%p240 bra 	$L__BB0_480;
	ld.global.f32 	%f949, [%rd109+944];
	ld.shared.f32 	%f950, [_ZZ21mat_vec_mul_coarsenedPKfS0_PfmmE3B_s+944];
	ld.local.f32 	%f951, [%rd108];
	fma.rn.f32 	%f952, %f949, %f950, %f951;
	st.local.f32 	[%rd108], %f952;
$L__BB0_480:
	ld.param.u64 	%rd535, [_Z21mat_vec_mul_coarsenedPKfS0_Pfmm_param_4];
	add.s32 	%r258, %r287, 237;
	cvt.u64.u32 	%rd261, %r258;
	setp.le.u64 	%p241, %rd535, %rd261;
	@%p241 bra 	$L__BB0_482;
	ld.global.f32 	%f953, [%rd109+948];
	ld.shared.f32 	%f954, [_ZZ21mat_vec_mul_coarsenedPKfS0_PfmmE3B_s+948];
	ld.local.f32 	%f955, [%rd108];
	fma.rn.f32 	%f956, %f953, %f954, %f955;
	st.local.f32 	[%rd108], %f956;
$L__BB0_482:
	ld.param.u64 	%rd536, [_Z21mat_vec_mul_coarsenedPKfS0_Pfmm_param_4];
	add.s32 	%r259, %r287, 238;
	cvt.u64.u32 	%rd262, %r259;
	setp.le.u64 	%p242, %rd536, %rd262;
	@%p242 bra 	$L__BB0_484;
	ld.global.f32 	%f957, [%rd109+952];
	ld.shared.f32 	%f958, [_ZZ21mat_vec_mul_coarsenedPKfS0_PfmmE3B_s+952];
	ld.local.f32 	%f959, [%rd108];
	fma.rn.f32 	%f960, %f957, %f958, %f959;
	st.local.f32 	[%rd108], %f960;
$L__BB0_484:
	ld.param.u64 	%rd537, [_Z21mat_vec_mul_coarsenedPKfS0_Pfmm_param_4];
	add.s32 	%r260, %r287, 239;
	cvt.u64.u32 	%rd263, %r260;
	setp.le.u64 	%p243, %rd537, %rd263;
	@%p243 bra 	$L__BB0_486;
	ld.global.f32 	%f961, [%rd109+956];
	ld.shared.f32 	%f962, [_ZZ21mat_vec_mul_coarsenedPKfS0_PfmmE3B_s+956];
	ld.local.f32 	%f963, [%rd108];
	fma.rn.f32 	%f964, %f961, %f962, %f963;
	st.local.f32 	[%rd108], %f964;
$L__BB0_486:
	ld.param.u64 	%rd538, [_Z21mat_vec_mul_coarsenedPKfS0_Pfmm_param_4];
	add.s32 	%r261, %r287, 240;
	cvt.u64.u32 	%rd264, %r261;
	setp.le.u64 	%p244, %rd538, %rd264;
	@%p244 bra 	$L__BB0_488;
	ld.global.f32 	%f965, [%rd109+960];
	ld.shared.f32 	%f966, [_ZZ21mat_vec_mul_coarsenedPKfS0_PfmmE3B_s+960];
	ld.local.f32 	%f967, [%rd108];
	fma.rn.f32 	%f968, %f965, %f966, %f967;
	st.local.f32 	[%rd108], %f968;
$L__BB0_488:
	ld.param.u64 	%rd539, [_Z21mat_vec_mul_coarsenedPKfS0_Pfmm_param_4];
	add.s32 	%r262, %r287, 241;
	cvt.u64.u32 	%rd265, %r262;
	setp.le.u64 	%p245, %rd539, %rd265;
	@%p245 bra 	$L__BB0_490;
	ld.global.f32 	%f969, [%rd109+964];
	ld.shared.f32 	%f970, [_ZZ21mat_vec_mul_coarsenedPKfS0_PfmmE3B_s+964];
	ld.local.f32 	%f971, [%rd108];
	fma.rn.f32 	%f972, %f969, %f970, %f971;
	st.local.f32 	[%rd108], %f972;
$L__BB0_490:
	ld.param.u64 	%rd540, [_Z21mat_vec_mul_coarsenedPKfS0_Pfmm_param_4];
	add.s32 	%r263, %r287, 242;
	cvt.u64.u32 	%rd266, %r263;
	setp.le.u64 	%p246, %rd540, %rd266;
	@%p246 bra 	$L__BB0_492;
	ld.global.f32 	%f973, [%rd109+968];
	ld.shared.f32 	%f974, [_ZZ21mat_vec_mul_coarsenedPKfS0_PfmmE3B_s+968];
	ld.local.f32 	%f975, [%rd108];
	fma.rn.f32 	%f976, %f973, %f974, %f975;
	st.local.f32 	[%rd108], %f976;
$L__BB0_492:
	ld.param.u64 	%rd541, [_Z21mat_vec_mul_coarsenedPKfS0_Pfmm_param_4];
	add.s32 	%r264, %r287, 243;
	cvt.u64.u32 	%rd267, %r264;
	setp.le.u64 	%p247, %rd541, %rd267;
	@%p247 bra 	$L__BB0_494;
	ld.global.f32 	%f977, [%rd109+972];
	ld.shared.f32 	%f978, [_ZZ21mat_vec_mul_coarsenedPKfS0_PfmmE3B_s+972];
	ld.local.f32 	%f979, [%rd108];
	fma.rn.f32 	%f980, %f977, %f978, %f979;
	st.local.f32 	[%rd108], %f980;
$L__BB0_494:
	ld.param.u64 	%rd542, [_Z21mat_vec_mul_coarsenedPKfS0_Pfmm_param_4];
	add.s32 	%r265, %r287, 244;
	cvt.u64.u32 	%rd268, %r265;
	setp.le.u64 	%p248, %rd542, %rd268;
	@%p248 bra 	$L__BB0_496;
	ld.global.f32 	%f981, [%rd109+976];
	ld.shared.f32 	%f982, [_ZZ21mat_vec_mul_coarsenedPKfS0_PfmmE3B_s+976];
	ld.local.f32 	%f983, [%rd108];
	fma.rn.f32 	%f984, %f981, %f982, %f983;
	st.local.f32 	[%rd108], %f984;
$L__BB0_496:
	ld.param.u64 	%rd543, [_Z21mat_vec_mul_coarsenedPKfS0_Pfmm_param_4];
	add.s32 	%r266, %r287, 245;
	cvt.u64.u32 	%rd269, %r266;
	setp.le.u64 	%p249, %rd543, %rd269;
	@%p249 bra 	$L__BB0_498;
	ld.global.f32 	%f985, [%rd109+980];
	ld.shared.f32 	%f986, [_ZZ21mat_vec_mul_coarsenedPKfS0_PfmmE3B_s+980];
	ld.local.f32 	%f987, [%rd108];
	fma.rn.f32 	%f988, %f985, %f986, %f987;
	st.local.f32 	[%rd108], %f988;
$L__BB0_498:
	ld.param.u64 	%rd544, [_Z21mat_vec_mul_coarsenedPKfS0_Pfmm_param_4];
	add.s32 	%r267, %r287, 246;
	cvt.u64.u32 	%rd270, %r267;
	setp.le.u64 	%p250, %rd544, %rd270;
	@%p250 bra 	$L__BB0_500;
	ld.global.f32 	%f989, [%rd109+984];
	ld.shared.f32 	%f990, [_ZZ21mat_vec_mul_coarsenedPKfS0_PfmmE3B_s+984];
	ld.local.f32 	%f991, [%rd108];
	fma.rn.f32 	%f992, %f989, %f990, %f991;
	st.local.f32 	[%rd108], %f992;
$L__BB0_500:
	ld.param.u64 	%rd545, [_Z21mat_vec_mul_coarsenedPKfS0_Pfmm_param_4];
	add.s32 	%r268, %r287, 247;
	cvt.u64.u32 	%rd271, %r268;
	setp.le.u64 	%p251, %rd545, %rd271;
	@%p251 bra 	$L__BB0_502;
	ld.global.f32 	%f993, [%rd109+988];
	ld.shared.f32 	%f994, [_ZZ21mat_vec_mul_coarsenedPKfS0_PfmmE3B_s+988];
	ld.local.f32 	%f995, [%rd108];
	fma.rn.f32 	%f996, %f993, %f994, %f995;
	st.local.f32 	[%rd108], %f996;
$L__BB0_502:
	ld.param.u64 	%rd546, [_Z21mat_vec_mul_coarsenedPKfS0_Pfmm_param_4];
	add.s32 	%r269, %r287, 248;
	cvt.u64.u32 	%rd272, %r269;
	setp.le.u64 	%p252, %rd546, %rd272;
	@%p252 bra 	$L__BB0_504;
	ld.global.f32 	%f997, [%rd109+992];
	ld.shared.f32 	%f998, [_ZZ21mat_vec_mul_coarsenedPKfS0_PfmmE3B_s+992];
	ld.local.f32 	%f999, [%rd108];
	fma.rn.f32 	%f1000, %f997, %f998, %f999;
	st.local.f32 	[%rd108], %f1000;
$L__BB0_504:
	ld.param.u64 	%rd547, [_Z21mat_vec_mul_coarsenedPKfS0_Pfmm_param_4];
	add.s32 	%r270, %r287, 249;
	cvt.u64.u32 	%rd273, %r270;
	setp.le.u64 	%p253, %rd547, %rd273;
	@%p253 bra 	$L__BB0_506;
	ld.global.f32 	%f1001, [%rd109+996];
	ld.shared.f32 	%f1002, [_ZZ21mat_vec_mul_coarsenedPKfS0_PfmmE3B_s+996];
	ld.local.f32 	%f1003, [%rd108];
	fma.rn.f32 	%f1004, %f1001, %f1002, %f1003;
	st.local.f32 	[%rd108], %f1004;
$L__BB0_506:
	ld.param.u64 	%rd548, [_Z21mat_vec_mul_coarsenedPKfS0_Pfmm_param_4];
	add.s32 	%r271, %r287, 250;
	cvt.u64.u32 	%rd274, %r271;
	setp.le.u64 	%p254, %rd548, %rd274;
	@%p254 bra 	$L__BB0_508;
	ld.global.f32 	%f1005, [%rd109+1000];
	ld.shared.f32 	%f1006, [_ZZ21mat_vec_mul_coarsenedPKfS0_PfmmE3B_s+1000];
	ld.local.f32 	%f1007, [%rd108];
	fma.rn.f32 	%f1008, %f1005, %f1006, %f1007;
	st.local.f32 	[%rd108], %f1008;
$L__BB0_508:
	ld.param.u64 	%rd549, [_Z21mat_vec_mul_coarsenedPKfS0_Pfmm_param_4];
	add.s32 	%r272, %r287, 251;
	cvt.u64.u32 	%rd275, %r272;
	setp.le.u64 	%p255, %rd549, %rd275;
	@%p255 bra 	$L__BB0_510;
	ld.global.f32 	%f1009, [%rd109+1004];
	ld.shared.f32 	%f1010, [_ZZ21mat_vec_mul_coarsenedPKfS0_PfmmE3B_s+1004];
	ld.local.f32 	%f1011, [%rd108];
	fma.rn.f32 	%f1012, %f1009, %f1010, %f1011;
	st.local.f32 	[%rd108], %f1012;
$L__BB0_510:
	ld.param.u64 	%rd550, [_Z21mat_vec_mul_coarsenedPKfS0_Pfmm_param_4];
	add.s32 	%r273, %r287, 252;
	cvt.u64.u32 	%rd276, %r273;
	setp.le.u64 	%p256, %rd550, %rd276;
	@%p256 bra 	$L__BB0_512;
	ld.global.f32 	%f1013, [%rd109+1008];
	ld.shared.f32 	%f1014, [_ZZ21mat_vec_mul_coarsenedPKfS0_PfmmE3B_s+1008];
	ld.local.f32 	%f1015, [%rd108];
	fma.rn.f32 	%f1016, %f1013, %f1014, %f1015;
	st.local.f32 	[%rd108], %f1016;
$L__BB0_512:
	ld.param.u64 	%rd551, [_Z21mat_vec_mul_coarsenedPKfS0_Pfmm_param_4];
	add.s32 	%r274, %r287, 253;
	cvt.u64.u32 	%rd277, %r274;
	setp.le.u64 	%p257, %rd551, %rd277;
	@%p257 bra 	$L__BB0_514;
	ld.global.f32 	%f1017, [%rd109+1012];
	ld.shared.f32 	%f1018, [_ZZ21mat_vec_mul_coarsenedPKfS0_PfmmE3B_s+1012];
	ld.local.f32 	%f1019, [%rd108];
	fma.rn.f32 	%f1020, %f1017, %f1018, %f1019;
	st.local.f32 	[%rd108], %f1020;
$L__BB0_514:
	ld.param.u64 	%rd552, [_Z21mat_vec_mul_coarsenedPKfS0_Pfmm_param_4];
	add.s32 	%r275, %r287, 254;
	cvt.u64.u32 	%rd278, %r275;
	setp.le.u64 	%p258, %rd552, %rd278;
	@%p258 bra 	$L__BB0_516;
	ld.global.f32 	%f1021, [%rd109+1016];
	ld.shared.f32 	%f1022, [_ZZ21mat_vec_mul_coarsenedPKfS0_PfmmE3B_s+1016];
	ld.local.f32 	%f1023, [%rd108];
	fma.rn.f32 	%f1024, %f1021, %f1022, %f1023;
	st.local.f32 	[%rd108], %f1024;
$L__BB0_516:
	ld.param.u64 	%rd553, [_Z21mat_vec_mul_coarsenedPKfS0_Pfmm_param_4];
	add.s32 	%r276, %r287, 255;
	cvt.u64.u32 	%rd279, %r276;
	setp.le.u64 	%p259, %rd553, %rd279;
	@%p259 bra 	$L__BB0_518;
	ld.global.f32 	%f1025, [%rd109+1020];
	ld.shared.f32 	%f1026, [_ZZ21mat_vec_mul_coarsenedPKfS0_PfmmE3B_s+1020];
	ld.local.f32 	%f1027, [%rd108];
	fma.rn.f32 	%f1028, %f1025, %f1026, %f1027;
	st.local.f32 	[%rd108], %f1028;
$L__BB0_518:
	add.s32 	%r288, %r288, 1;
	setp.ne.s32 	%p260, %r288, 4;
	@%p260 bra 	$L__BB0_5;
	ld.param.u64 	%rd554, [_Z21mat_vec_mul_coarsenedPKfS0_Pfmm_param_4];
	bar.sync 	0;
	add.s32 	%r287, %r287, 256;
	cvt.u64.u32 	%rd280, %r287;
	setp.gt.u64 	%p261, %rd554, %rd280;
	@%p261 bra 	$L__BB0_2;
$L__BB0_520:
	ld.param.u64 	%rd293, [_Z21mat_vec_mul_coarsenedPKfS0_Pfmm_param_3];
	ld.param.u64 	%rd291, [_Z21mat_vec_mul_coarsenedPKfS0_Pfmm_param_2];
	cvta.to.global.u64 	%rd110, %rd291;
	mov.u32 	%r277, %ntid.x;
	mov.u32 	%r278, %ctaid.x;
	mul.lo.s32 	%r279, %r277, %r278;
	shl.b32 	%r280, %r279, 2;
	mov.u32 	%r281, %tid.x;
	add.s32 	%r5, %r280, %r281;
	cvt.s64.s32 	%rd111, %r5;
	setp.le.u64 	%p262, %rd293, %rd111;
	@%p262 bra 	$L__BB0_522;
	ld.local.f32 	%f1029, [%rd1];
	shl.b64 	%rd281, %rd111, 2;
	add.s64 	%rd282, %rd110, %rd281;
	st.global.f32 	[%rd282], %f1029;
$L__BB0_522:
	ld.param.u64 	%rd294, [_Z21mat_vec_mul_coarsenedPKfS0_Pfmm_param_3];
	add.s32 	%r282, %r277, %r5;
	cvt.s64.s32 	%rd112, %r282;
	setp.le.u64 	%p263, %rd294, %rd112;
	@%p263 bra 	$L__BB0_524;
	ld.local.f32 	%f1030, [%rd1+4];
	shl.b64 	%rd283, %rd112, 2;
	add.s64 	%rd284, %rd110, %rd283;
	st.global.f32 	[%rd284], %f1030;
$L__BB0_524:
	ld.param.u64 	%rd295, [_Z21mat_vec_mul_coarsenedPKfS0_Pfmm_param_3];
	cvt.u32.u64 	%r283, %rd112;
	add.s32 	%r284, %r283, %r277;
	cvt.s64.s32 	%rd113, %r284;
	setp.le.u64 	%p264, %rd295, %rd113;
	@%p264 bra 	$L__BB0_526;
	ld.local.f32 	%f1031, [%rd1+8];
	shl.b64 	%rd285, %rd113, 2;
	add.s64 	%rd286, %rd110, %rd285;
	st.global.f32 	[%rd286], %f1031;
$L__BB0_526:
	ld.param.u64 	%rd296, [_Z21mat_vec_mul_coarsenedPKfS0_Pfmm_param_3];
	cvt.u32.u64 	%r285, %rd113;
	add.s32 	%r286, %r285, %r277;
	cvt.s64.s32 	%rd114, %r286;
	setp.le.u64 	%p265, %rd296, %rd114;
	@%p265 bra 	$L__BB0_528;
	ld.local.f32 	%f1032, [%rd1+12];
	shl.b64 	%rd287, %rd114, 2;
	add.s64 	%rd288, %rd110, %rd287;
	st.global.f32 	[%rd288], %f1032;
$L__BB0_528:
	ret;

}


// ===== COMPILED SASS (sm_100) =====

	.target	sm_100

	.elftype	@"ET_EXEC"


//--------------------- .note.nv.tkinfo           --------------------------
	.section	.note.nv.tkinfo,"",@"SHT_NOTE"
	.sectionflags	@"SHF_NOTE_NV_TKINFO"
	.tkinfo
        /*0018*/ 	.word	0x00000002
        /*0030*/ 	.string	""
        /*0030*/ 	.string	"ptxas"
        /*0030*/ 	.string	"Cuda compilation tools, release 13.0, V13.0.88"
        /*0030*/ 	.string	"Build cuda_13.0.r13.0/compiler.36424714_0"
        /*0030*/ 	.string	"-arch sm_100 -m 64 "



//--------------------- .note.nv.cuinfo           --------------------------
	.section	.note.nv.cuinfo,"",@"SHT_NOTE"
	.sectionflags	@"SHF_NOTE_NV_CUINFO"
        /*0018*/ 	.short	0x0002
        /*001a*/ 	.short	0x0064
        /*001c*/ 	.short	0x0082
	.zero		2


//--------------------- .nv.info                  --------------------------
	.section	.nv.info,"",@"SHT_CUDA_INFO"
	.align	4


	//----- nvinfo : EIATTR_REGCOUNT
	.align		4
        /*0000*/ 	.byte	0x04, 0x2f
        /*0002*/ 	.short	(.L_1 - .L_0)
	.align		4
.L_0:
        /*0004*/ 	.word	index@(_Z21mat_vec_mul_coarsenedPKfS0_Pfmm)
        /*0008*/ 	.word	0x0000001f


	//----- nvinfo : EIATTR_FRAME_SIZE
	.align		4
.L_1:
        /*000c*/ 	.byte	0x04, 0x11
        /*000e*/ 	.short	(.L_3 - .L_2)
	.align		4
.L_2:
        /*0010*/ 	.word	index@(_Z21mat_vec_mul_coarsenedPKfS0_Pfmm)
        /*0014*/ 	.word	0x00000010


	//----- nvinfo : EIATTR_MIN_STACK_SIZE
	.align		4
.L_3:
        /*0018*/ 	.byte	0x04, 0x12
        /*001a*/ 	.short	(.L_5 - .L_4)
	.align		4
.L_4:
        /*001c*/ 	.word	index@(_Z21mat_vec_mul_coarsenedPKfS0_Pfmm)
        /*0020*/ 	.word	0x00000010
.L_5:


//--------------------- .nv.compat                --------------------------
	.section	.nv.compat,"",@"SHT_CUDA_COMPAT_INFO"
	.align	4
        /*0000*/ 	.byte	0x02, 0x09, 0x00, 0x00, 0x02, 0x02, 0x01, 0x00, 0x02, 0x05, 0x05, 0x00, 0x03, 0x07, 0x01, 0x01
        /*0010*/ 	.byte	0x02, 0x03, 0x00, 0x00, 0x02, 0x06, 0x01, 0x00, 0x04, 0x0b, 0x08, 0x00, 0x09, 0x00, 0x00, 0x00
        /*0020*/ 	.byte	0x00, 0x00, 0x00, 0x00


//--------------------- .nv.info._Z21mat_vec_mul_coarsenedPKfS0_Pfmm --------------------------
	.section	.nv.info._Z21mat_vec_mul_coarsenedPKfS0_Pfmm,"",@"SHT_CUDA_INFO"
	.sectionflags	@""
	.align	4


	//----- nvinfo : EIATTR_CUDA_API_VERSION
	.align		4
        /*0000*/ 	.byte	0x04, 0x37
        /*0002*/ 	.short	(.L_7 - .L_6)
.L_6:
        /*0004*/ 	.word	0x00000082


	//----- nvinfo : EIATTR_KPARAM_INFO
	.align		4
.L_7:
        /*0008*/ 	.byte	0x04, 0x17
        /*000a*/ 	.short	(.L_9 - .L_8)
.L_8:
        /*000c*/ 	.word	0x00000000
        /*0010*/ 	.short	0x0004
        /*0012*/ 	.short	0x0020
        /*0014*/ 	.byte	0x00, 0xf0, 0x21, 0x00


	//----- nvinfo : EIATTR_KPARAM_INFO
	.align		4
.L_9:
        /*0018*/ 	.byte	0x04, 0x17
        /*001a*/ 	.short	(.L_11 - .L_10)
.L_10:
        /*001c*/ 	.word	0x00000000
        /*0020*/ 	.short	0x0003
        /*0022*/ 	.short	0x0018
        /*0024*/ 	.byte	0x00, 0xf0, 0x21, 0x00


	//----- nvinfo : EIATTR_KPARAM_INFO
	.align		4
.L_11:
        /*0028*/ 	.byte	0x04, 0x17
        /*002a*/ 	.short	(.L_13 - .L_12)
.L_12:
        /*002c*/ 	.word	0x00000000
        /*0030*/ 	.short	0x0002
        /*0032*/ 	.short	0x0010
        /*0034*/ 	.byte	0x00, 0xf5, 0x21, 0x00


	//----- nvinfo : EIATTR_KPARAM_INFO
	.align		4
.L_13:
        /*0038*/ 	.byte	0x04, 0x17
        /*003a*/ 	.short	(.L_15 - .L_14)
.L_14:
        /*003c*/ 	.word	0x00000000
        /*0040*/ 	.short	0x0001
        /*0042*/ 	.short	0x0008
        /*0044*/ 	.byte	0x00, 0xf5, 0x21, 0x00


	//----- nvinfo : EIATTR_KPARAM_INFO
	.align		4
.L_15:
        /*0048*/ 	.byte	0x04, 0x17
        /*004a*/ 	.short	(.L_17 - .L_16)
.L_16:
        /*004c*/ 	.word	0x00000000
        /*0050*/ 	.short	0x0000
        /*0052*/ 	.short	0x0000
        /*0054*/ 	.byte	0x00, 0xf5, 0x21, 0x00


	//----- nvinfo : EIATTR_SPARSE_MMA_MASK
	.align		4
.L_17:
        /*0058*/ 	.byte	0x03, 0x50
        /*005a*/ 	.short	0x0000


	//----- nvinfo : EIATTR_MAXREG_COUNT
	.align		4
        /*005c*/ 	.byte	0x03, 0x1b
        /*005e*/ 	.short	0x00ff


	//----- nvinfo : EIATTR_NUM_BARRIERS
	.align		4
        /*0060*/ 	.byte	0x02, 0x4c
        /*0062*/ 	.byte	0x01
	.zero		1


	//----- nvinfo : EIATTR_MERCURY_ISA_VERSION
	.align		4
        /*0064*/ 	.byte	0x03, 0x5f
        /*0066*/ 	.short	0x0101


	//----- nvinfo : EIATTR_VRC_CTA_INIT_COUNT
	.align		4
        /*0068*/ 	.byte	0x02, 0x4a
	.zero		1
	.zero		1


	//----- nvinfo : EIATTR_EXIT_INSTR_OFFSETS
	.align		4
        /*006c*/ 	.byte	0x04, 0x1c
        /*006e*/ 	.short	(.L_19 - .L_18)


	//   ....[0]....
.L_18:
        /*0070*/ 	.word	0x0000c8a0


	//   ....[1]....
        /*0074*/ 	.word	0x0000c900


	//----- nvinfo : EIATTR_CRS_STACK_SIZE
	.align		4
.L_19:
        /*0078*/ 	.byte	0x04, 0x1e
        /*007a*/ 	.short	(.L_21 - .L_20)
.L_20:
        /*007c*/ 	.word	0x00000000


	//----- nvinfo : EIATTR_CBANK_PARAM_SIZE
	.align		4
.L_21:
        /*0080*/ 	.byte	0x03, 0x19
        /*0082*/ 	.short	0x0028


	//----- nvinfo : EIATTR_PARAM_CBANK
	.align		4
        /*0084*/ 	.byte	0x04, 0x0a
        /*0086*/ 	.short	(.L_23 - .L_22)
	.align		4
.L_22:
        /*0088*/ 	.word	index@(.nv.constant0._Z21mat_vec_mul_coarsenedPKfS0_Pfmm)
        /*008c*/ 	.short	0x0380
        /*008e*/ 	.short	0x0028


	//----- nvinfo : EIATTR_SW_WAR
	.align		4
.L_23:
        /*0090*/ 	.byte	0x04, 0x36
        /*0092*/ 	.short	(.L_25 - .L_24)
.L_24:
        /*0094*/ 	.word	0x00000008
.L_25:


//--------------------- .nv.callgraph             --------------------------
	.section	.nv.callgraph,"",@"SHT_CUDA_CALLGRAPH"
	.align	4
	.sectionentsize	8
	.align		4
        /*0000*/ 	.word	0x00000000
	.align		4
        /*0004*/ 	.word	0xffffffff
	.align		4
        /*0008*/ 	.word	0x00000000
	.align		4
        /*000c*/ 	.word	0xfffffffe
	.align		4
        /*0010*/ 	.word	0x00000000
	.align		4
        /*0014*/ 	.word	0xfffffffd
	.align		4
        /*0018*/ 	.word	0x00000000
	.align		4
        /*001c*/ 	.word	0xfffffffc


//--------------------- .text._Z21mat_vec_mul_coarsenedPKfS0_Pfmm --------------------------
	.section	.text._Z21mat_vec_mul_coarsenedPKfS0_Pfmm,"ax",@progbits
	.align	128
        .global         _Z21mat_vec_mul_coarsenedPKfS0_Pfmm
        .type           _Z21mat_vec_mul_coarsenedPKfS0_Pfmm,@function
        .size           _Z21mat_vec_mul_coarsenedPKfS0_Pfmm,(.L_x_6 - _Z21mat_vec_mul_coarsenedPKfS0_Pfmm)
        .other          _Z21mat_vec_mul_coarsenedPKfS0_Pfmm,@"STO_CUDA_ENTRY STV_DEFAULT"
_Z21mat_vec_mul_coarsenedPKfS0_Pfmm:
.text._Z21mat_vec_mul_coarsenedPKfS0_Pfmm:
[----:B------:R-:W0:Y:S01]  /*0000*/  LDC R1, c[0x0][0x37c] ;  /* 0x0000df00ff017b82 */ /* 0x000e220000000800 */
[----:B------:R-:W1:Y:S01]  /*0010*/  LDCU.64 UR4, c[0x0][0x3a0] ;  /* 0x00007400ff0477ac */ /* 0x000e620008000a00 */
[----:B0-----:R-:W-:Y:S01]  /*0020*/  VIADD R1, R1, 0xfffffff0 ;  /* 0xfffffff001017836 */ /* 0x001fe20000000000 */
[----:B------:R-:W0:Y:S04]  /*0030*/  LDCU.64 UR6, c[0x0][0x358] ;  /* 0x00006b00ff0677ac */ /* 0x000e280008000a00 */
[----:B------:R2:W-:Y:S01]  /*0040*/  STL.128 [R1], RZ ;  /* 0x000000ff01007387 */ /* 0x0005e20000100c00 */
[----:B-1----:R-:W-:-:S04]  /*0050*/  UISETP.NE.U32.AND UP0, UPT, UR4, URZ, UPT ;  /* 0x000000ff0400728c */ /* 0x002fc8000bf05070 */
[----:B------:R-:W-:-:S09]  /*0060*/  UISETP.NE.AND.EX UP0, UPT, UR5, URZ, UPT, UP0 ;  /* 0x000000ff0500728c */ /* 0x000fd2000bf05300 */
[----:B0-2---:R-:W-:Y:S05]  /*0070*/  BRA.U !UP0, `(.L_x_0) ;  /* 0x000000c508787547 */ /* 0x005fea000b800000 */
[----:B------:R-:W0:Y:S01]  /*0080*/  S2R R4, SR_CTAID.X ;  /* 0x0000000000047919 */ /* 0x000e220000002500 */
[----:B------:R-:W1:Y:S01]  /*0090*/  S2UR UR5, SR_CgaCtaId ;  /* 0x00000000000579c3 */ /* 0x000e620000008800 */
[----:B------:R-:W0:Y:S01]  /*00a0*/  LDCU UR8, c[0x0][0x360] ;  /* 0x00006c00ff0877ac */ /* 0x000e220008000800 */
[----:B------:R-:W-:Y:S01]  /*00b0*/  IMAD.MOV.U32 R0, RZ, RZ, RZ ;  /* 0x000000ffff007224 */ /* 0x000fe200078e00ff */
[----:B------:R-:W2:Y:S01]  /*00c0*/  S2R R3, SR_TID.X ;  /* 0x0000000000037919 */ /* 0x000ea20000002100 */
[----:B------:R-:W-:Y:S02]  /*00d0*/  UMOV UR4, 0x400 ;  /* 0x0000040000047882 */ /* 0x000fe40000000000 */
[----:B-1----:R-:W-:Y:S01]  /*00e0*/  ULEA UR4, UR5, UR4, 0x18 ;  /* 0x0000000405047291 */ /* 0x002fe2000f8ec0ff */
[----:B0-----:R-:W-:-:S04]  /*00f0*/  IMAD R4, R4, UR8, RZ ;  /* 0x0000000804047c24 */ /* 0x001fc8000f8e02ff */
[----:B--2---:R-:W-:Y:S01]  /*0100*/  IMAD R4, R4, 0x4, R3 ;  /* 0x0000000404047824 */ /* 0x004fe200078e0203 */
[----:B------:R-:W-:-:S07]  /*0110*/  LEA R2, R3, UR4, 0x2 ;  /* 0x0000000403027c11 */ /* 0x000fce000f8e10ff */
.L_x_4:
[----:B0-----:R-:W0:Y:S01]  /*0120*/  LDCU.64 UR12, c[0x0][0x3a0] ;  /* 0x00007400ff0c77ac */ /* 0x001e220008000a00 */
[----:B------:R-:W-:Y:S02]  /*0130*/  IMAD.IADD R5, R3, 0x1, R0 ;  /* 0x0000000103057824 */ /* 0x000fe400078e0200 */
[C---:B------:R-:W-:Y:S01]  /*0140*/  VIADD R9, R0.reuse, 0x6 ;  /* 0x0000000600097836 */ /* 0x040fe20000000000 */
[----:B------:R-:W1:Y:S01]  /*0150*/  LDCU.64 UR14, c[0x0][0x3a0] ;  /* 0x00007400ff0e77ac */ /* 0x000e620008000a00 */
[----:B------:R-:W-:Y:S01]  /*0160*/  IMAD.MOV.U32 R15, RZ, RZ, RZ ;  /* 0x000000ffff0f7224 */ /* 0x000fe200078e00ff */
[----:B------:R-:W-:Y:S01]  /*0170*/  SHF.R.S32.HI R8, RZ, 0x1f, R5 ;  /* 0x0000001fff087819 */ /* 0x000fe20000011405 */
[C---:B------:R-:W-:Y:S01]  /*0180*/  VIADD R10, R0.reuse, 0xa ;  /* 0x0000000a000a7836 */ /* 0x040fe20000000000 */
[----:B------:R-:W2:Y:S01]  /*0190*/  LDCU.64 UR4, c[0x0][0x398] ;  /* 0x00007300ff0477ac */ /* 0x000ea20008000a00 */
[C---:B------:R-:W-:Y:S02]  /*01a0*/  VIADD R19, R0.reuse, 0xb ;  /* 0x0000000b00137836 */ /* 0x040fe40000000000 */
[----:B------:R-:W-:Y:S01]  /*01b0*/  VIADD R13, R0, 0xc ;  /* 0x0000000c000d7836 */ /* 0x000fe20000000000 */
[----:B------:R-:W3:Y:S01]  /*01c0*/  LDCU.64 UR10, c[0x0][0x380] ;  /* 0x00007000ff0a77ac */ /* 0x000ee20008000a00 */
[----:B0-----:R-:W-:-:S04]  /*01d0*/  ISETP.GE.U32.AND P0, PT, R5, UR12, PT ;  /* 0x0000000c05007c0c */ /* 0x001fc8000bf06070 */
[----:B------:R-:W-:-:S13]  /*01e0*/  ISETP.GE.U32.AND.EX P0, PT, R8, UR13, PT, P0 ;  /* 0x0000000d08007c0c */ /* 0x000fda000bf06100 */
[----:B------:R-:W0:Y:S01]  /*01f0*/  @!P0 LDC.64 R6, c[0x0][0x388] ;  /* 0x0000e200ff068b82 */ /* 0x000e220000000a00 */
[----:B------:R-:W-:Y:S02]  /*0200*/  LOP3.LUT R18, R18, 0xfffffffd, RZ, 0xc0, !PT ;  /* 0xfffffffd12127812 */ /* 0x000fe400078ec0ff */
[----:B0-----:R-:W-:-:S04]  /*0210*/  @!P0 LEA R6, P1, R5, R6, 0x2 ;  /* 0x0000000605068211 */ /* 0x001fc800078210ff */
[----:B------:R-:W-:Y:S01]  /*0220*/  @!P0 LEA.HI.X R7, R5, R7, R8, 0x2, P1 ;  /* 0x0000000705078211 */ /* 0x000fe200008f1408 */
[C---:B------:R-:W-:Y:S02]  /*0230*/  VIADD R5, R0.reuse, 0x2 ;  /* 0x0000000200057836 */ /* 0x040fe40000000000 */
[C---:B------:R-:W-:Y:S01]  /*0240*/  VIADD R8, R0.reuse, 0x5 ;  /* 0x0000000500087836 */ /* 0x040fe20000000000 */
[----:B------:R-:W-:Y:S01]  /*0250*/  ISETP.GE.U32.AND P4, PT, R9, UR12, PT ;  /* 0x0000000c09007c0c */ /* 0x000fe2000bf86070 */
[----:B------:R0:W4:Y:S01]  /*0260*/  @!P0 LDG.E R15, desc[UR6][R6.64] ;  /* 0x00000006060f8981 */ /* 0x000122000c1e1900 */
[----:B------:R-:W-:Y:S01]  /*0270*/  ISETP.GE.U32.AND P6, PT, R5, UR12, PT ;  /* 0x0000000c05007c0c */ /* 0x000fe2000bfc6070 */
[----:B------:R-:W-:Y:S01]  /*0280*/  VIADD R5, R0, 0x7 ;  /* 0x0000000700057836 */ /* 0x000fe20000000000 */
[----:B------:R-:W-:Y:S01]  /*0290*/  ISETP.GE.U32.AND P5, PT, R8, UR12, PT ;  /* 0x0000000c08007c0c */ /* 0x000fe2000bfa6070 */
[C---:B------:R-:W-:Y:S01]  /*02a0*/  VIADD R8, R0.reuse, 0x8 ;  /* 0x0000000800087836 */ /* 0x040fe20000000000 */
[----:B------:R-:W-:Y:S01]  /*02b0*/  ISETP.GE.U32.AND.EX P6, PT, RZ, UR13, PT, P6 ;  /* 0x0000000dff007c0c */ /* 0x000fe2000bfc6160 */
[C---:B------:R-:W-:Y:S01]  /*02c0*/  VIADD R9, R0.reuse, 0x9 ;  /* 0x0000000900097836 */ /* 0x040fe20000000000 */
[----:B------:R-:W-:Y:S01]  /*02d0*/  ISETP.GE.U32.AND P3, PT, R5, UR12, PT ;  /* 0x0000000c05007c0c */ /* 0x000fe2000bf66070 */
[C---:B------:R-:W-:Y:S01]  /*02e0*/  VIADD R12, R0.reuse, 0xd ;  /* 0x0000000d000c7836 */ /* 0x040fe20000000000 */
[----:B------:R-:W-:Y:S01]  /*02f0*/  LOP3.LUT R17, R17, 0x7fffffff, RZ, 0xc0, !PT ;  /* 0x7fffffff11117812 */ /* 0x000fe200078ec0ff */
[----:B------:R-:W-:Y:S01]  /*0300*/  VIADD R11, R0, 0xe ;  /* 0x0000000e000b7836 */ /* 0x000fe20000000000 */
[----:B------:R-:W-:Y:S01]  /*0310*/  ISETP.GE.U32.AND P2, PT, R8, UR12, PT ;  /* 0x0000000c08007c0c */ /* 0x000fe2000bf46070 */
[C---:B------:R-:W-:Y:S01]  /*0320*/  VIADD R8, R0.reuse, 0x15 ;  /* 0x0000001500087836 */ /* 0x040fe20000000000 */
[----:B------:R-:W-:Y:S01]  /*0330*/  ISETP.GE.U32.AND P1, PT, R9, UR12, PT ;  /* 0x0000000c09007c0c */ /* 0x000fe2000bf26070 */
[----:B------:R-:W-:Y:S01]  /*0340*/  VIADD R9, R0, 0x10 ;  /* 0x0000001000097836 */ /* 0x000fe20000000000 */
[----:B------:R-:W-:Y:S01]  /*0350*/  ISETP.GE.U32.AND P0, PT, R10, UR12, PT ;  /* 0x0000000c0a007c0c */ /* 0x000fe2000bf06070 */
[----:B------:R-:W-:Y:S01]  /*0360*/  VIADD R10, R0, 0xf ;  /* 0x0000000f000a7836 */ /* 0x000fe20000000000 */
[----:B------:R-:W-:Y:S01]  /*0370*/  LOP3.LUT R16, R16, 0x7fffffff, RZ, 0xc0, !PT ;  /* 0x7fffffff10107812 */ /* 0x000fe200078ec0ff */
[----:B0-----:R-:W-:Y:S01]  /*0380*/  VIADD R7, R0, 0x16 ;  /* 0x0000001600077836 */ /* 0x001fe20000000000 */
[----:B------:R-:W-:Y:S01]  /*0390*/  @P6 LOP3.LUT R18, R18, 0x2, RZ, 0xfc, !PT ;  /* 0x0000000212126812 */ /* 0x000fe200078efcff */
[C---:B------:R-:W-:Y:S01]  /*03a0*/  VIADD R6, R0.reuse, 0x17 ;  /* 0x0000001700067836 */ /* 0x040fe20000000000 */
[----:B------:R-:W-:Y:S01]  /*03b0*/  ISETP.GE.U32.AND.EX P6, PT, RZ, UR13, PT, P5 ;  /* 0x0000000dff007c0c */ /* 0x000fe2000bfc6150 */
        /* <DEDUP_REMOVED lines=11> */
[----:B------:R-:W-:Y:S01]  /*0470*/  ISETP.GE.U32.AND P0, PT, R19, UR12, PT ;  /* 0x0000000c13007c0c */ /* 0x000fe2000bf06070 */
[----:B------:R-:W-:Y:S01]  /*0480*/  VIADD R23, R0, 0x1e ;  /* 0x0000001e00177836 */ /* 0x000fe20000000000 */
[----:B------:R-:W-:Y:S01]  /*0490*/  LOP3.LUT R14, R14, 0x7fffffff, RZ, 0xc0, !PT ;  /* 0x7fffffff0e0e7812 */ /* 0x000fe200078ec0ff */
[C---:B------:R-:W-:Y:S01]  /*04a0*/  VIADD R22, R0.reuse, 0x1f ;  /* 0x0000001f00167836 */ /* 0x040fe20000000000 */
[----:B------:R-:W-:Y:S01]  /*04b0*/  @P5 LOP3.LUT R17, R17, 0x80000000, RZ, 0xfc, !PT ;  /* 0x8000000011115812 */ /* 0x000fe200078efcff */
[----:B------:R-:W-:Y:S01]  /*04c0*/  VIADD R21, R0, 0x20 ;  /* 0x0000002000157836 */ /* 0x000fe20000000000 */
[----:B------:R-:W-:Y:S01]  /*04d0*/  LOP3.LUT R18, R18, 0xfffffffe, RZ, 0xc0, !PT ;  /* 0xfffffffe12127812 */ /* 0x000fe200078ec0ff */
[C---:B------:R-:W-:Y:S01]  /*04e0*/  VIADD R20, R0.reuse, 0x21 ;  /* 0x0000002100147836 */ /* 0x040fe20000000000 */
[----:B------:R-:W-:Y:S01]  /*04f0*/  LOP3.LUT R17, R17, 0xbfffffff, RZ, 0xc0, !PT ;  /* 0xbfffffff11117812 */ /* 0x000fe200078ec0ff */
[----:B------:R-:W-:Y:S01]  /*0500*/  VIADD R19, R0, 0x23 ;  /* 0x0000002300137836 */ /* 0x000fe20000000000 */
[----:B------:R-:W-:-:S02]  /*0510*/  @P6 LOP3.LUT R18, R18, 0x1, RZ, 0xfc, !PT ;  /* 0x0000000112126812 */ /* 0x000fc400078efcff */
[----:B------:R-:W-:-:S04]  /*0520*/  @P4 LOP3.LUT R17, R17, 0x40000000, RZ, 0xfc, !PT ;  /* 0x4000000011114812 */ /* 0x000fc800078efcff */
[----:B------:R-:W-:-:S04]  /*0530*/  LOP3.LUT R17, R17, 0xdfffffff, RZ, 0xc0, !PT ;  /* 0xdfffffff11117812 */ /* 0x000fc800078ec0ff */
[----:B------:R-:W-:-:S04]  /*0540*/  @P3 LOP3.LUT R17, R17, 0x20000000, RZ, 0xfc, !PT ;  /* 0x2000000011113812 */ /* 0x000fc800078efcff */
[----:B------:R-:W-:-:S04]  /*0550*/  LOP3.LUT R17, R17, 0xefffffff, RZ, 0xc0, !PT ;  /* 0xefffffff11117812 */ /* 0x000fc800078ec0ff */
[----:B------:R-:W-:-:S04]  /*0560*/  @P2 LOP3.LUT R17, R17, 0x10000000, RZ, 0xfc, !PT ;  /* 0x1000000011112812 */ /* 0x000fc800078efcff */
[----:B------:R-:W-:-:S04]  /*0570*/  LOP3.LUT R17, R17, 0xf7ffffff, RZ, 0xc0, !PT ;  /* 0xf7ffffff11117812 */ /* 0x000fc800078ec0ff */
[----:B------:R-:W-:Y:S02]  /*0580*/  @P1 LOP3.LUT R17, R17, 0x8000000, RZ, 0xfc, !PT ;  /* 0x0800000011111812 */ /* 0x000fe400078efcff */
[----:B------:R-:W-:Y:S02]  /*0590*/  ISETP.GE.U32.AND.EX P1, PT, RZ, UR13, PT, P0 ;  /* 0x0000000dff007c0c */ /* 0x000fe4000bf26100 */
[----:B------:R-:W-:Y:S02]  /*05a0*/  LOP3.LUT R17, R17, 0xfbffffff, RZ, 0xc0, !PT ;  /* 0xfbffffff11117812 */ /* 0x000fe400078ec0ff */
[----:B------:R-:W-:Y:S01]  /*05b0*/  ISETP.GE.U32.AND P0, PT, R13, UR12, PT ;  /* 0x0000000c0d007c0c */ /* 0x000fe2000bf06070 */
[----:B------:R-:W-:-:S08]  /*05c0*/  VIADD R13, R0, 0x24 ;  /* 0x00000024000d7836 */ /* 0x000fd00000000000 */
        /* <DEDUP_REMOVED lines=74> */
[----:B----4-:R0:W-:Y:S01]  /*0a70*/  STS [R2], R15 ;  /* 0x0000000f02007388 */ /* 0x0101e20000000800 */
[----:B------:R-:W-:-:S07]  /*0a80*/  VIADD R22, R0, 0x38 ;  /* 0x0000003800167836 */ /* 0x000fce0000000000 */
[----:B------:R-:W-:Y:S01]  /*0a90*/  @P1 LOP3.LUT R17, R17, 0x800, RZ, 0xfc, !PT ;  /* 0x0000080011111812 */ /* 0x000fe200078efcff */
[----:B------:R-:W-:Y:S01]  /*0aa0*/  BAR.SYNC.DEFER_BLOCKING 0x0 ;  /* 0x0000000000007b1d */ /* 0x000fe20000010000 */
[----:B------:R-:W-:Y:S01]  /*0ab0*/  ISETP.GE.U32.AND.EX P1, PT, RZ, UR13, PT, P0 ;  /* 0x0000000dff007c0c */ /* 0x000fe2000bf26100 */
[C---:B0-----:R-:W-:Y:S01]  /*0ac0*/  VIADD R15, R0.reuse, 0x22 ;  /* 0x00000022000f7836 */ /* 0x041fe20000000000 */
        /* <DEDUP_REMOVED lines=55> */
[----:B------:R-:W-:Y:S01]  /*0e40*/  ISETP.GE.U32.AND P0, PT, R6, UR12, PT ;  /* 0x0000000c06007c0c */ /* 0x000fe2000bf06070 */
[----:B------:R-:W-:-:S10]  /*0e50*/  VIADD R6, R0, 0x44 ;  /* 0x0000004400067836 */ /* 0x000fd40000000000 */
        /* <DEDUP_REMOVED lines=228> */
[----:B------:R-:W-:-:S05]  /*1ca0*/  VIADD R24, R0, 0xb5 ;  /* 0x000000b500187836 */ /* 0x000fca0000000000 */
[----:B------:R-:W-:-:S03]  /*1cb0*/  ISETP.GE.U32.AND P3, PT, R24, UR12, PT ;  /* 0x0000000c18007c0c */ /* 0x000fc6000bf66070 */
[----:B------:R-:W-:Y:S02]  /*1cc0*/  @P1 LOP3.LUT R14, R14, 0x20000, RZ, 0xfc, !PT ;  /* 0x000200000e0e1812 */ /* 0x000fe400078efcff */
[----:B------:R-:W-:Y:S02]  /*1cd0*/  ISETP.GE.U32.AND.EX P1, PT, RZ, UR13, PT, P0 ;  /* 0x0000000dff007c0c */ /* 0x000fe4000bf26100 */
[----:B------:R-:W-:Y:S02]  /*1ce0*/  LOP3.LUT R14, R14, 0xfffeffff, RZ, 0xc0, !PT ;  /* 0xfffeffff0e0e7812 */ /* 0x000fe400078ec0ff */
[----:B------:R-:W-:Y:S01]  /*1cf0*/  ISETP.GE.U32.AND P0, PT, R23, UR12, PT ;  /* 0x0000000c17007c0c */ /* 0x000fe2000bf06070 */
[----:B------:R-:W-:Y:S01]  /*1d00*/  VIADD R23, R0, 0xc5 ;  /* 0x000000c500177836 */ /* 0x000fe20000000000 */
[----:B------:R-:W-:-:S04]  /*1d10*/  ISETP.GE.U32.AND.EX P3, PT, RZ, UR13, PT, P3 ;  /* 0x0000000dff007c0c */ /* 0x000fc8000bf66130 */
        /* <DEDUP_REMOVED lines=10> */
[----:B------:R-:W-:Y:S02]  /*1dc0*/  ISETP.GE.U32.AND P0, PT, R21, UR12, PT ;  /* 0x0000000c15007c0c */ /* 0x000fe4000bf06070 */
[----:B------:R-:W-:Y:S02]  /*1dd0*/  LOP3.LUT R14, R14, 0xffffbfff, RZ, 0xc0, !PT ;  /* 0xffffbfff0e0e7812 */ /* 0x000fe400078ec0ff */
[----:B------:R-:W-:Y:S02]  /*1de0*/  ISETP.GE.U32.AND.EX P2, PT, RZ, UR13, PT, P0 ;  /* 0x0000000dff007c0c */ /* 0x000fe4000bf46100 */
[----:B------:R-:W-:-:S02]  /*1df0*/  ISETP.GE.U32.AND P0, PT, R20, UR12, PT ;  /* 0x0000000c14007c0c */ /* 0x000fc4000bf06070 */
[----:B------:R-:W-:-:S03]  /*1e00*/  ISETP.GE.U32.AND.EX P5, PT, RZ, UR13, PT, P5 ;  /* 0x0000000dff007c0c */ /* 0x000fc6000bfa6150 */
[----:B------:R-:W-:Y:S02]  /*1e10*/  @P1 LOP3.LUT R14, R14, 0x4000, RZ, 0xfc, !PT ;  /* 0x000040000e0e1812 */ /* 0x000fe400078efcff */
[----:B------:R-:W-:Y:S02]  /*1e20*/  ISETP.GE.U32.AND.EX P1, PT, RZ, UR13, PT, P0 ;  /* 0x0000000dff007c0c */ /* 0x000fe4000bf26100 */
[----:B------:R-:W-:Y:S02]  /*1e30*/  LOP3.LUT R14, R14, 0xffffdfff, RZ, 0xc0, !PT ;  /* 0xffffdfff0e0e7812 */ /* 0x000fe400078ec0ff */
[----:B------:R-:W-:Y:S02]  /*1e40*/  ISETP.GE.U32.AND P0, PT, R15, UR12, PT ;  /* 0x0000000c0f007c0c */ /* 0x000fe4000bf06070 */
[----:B------:R-:W-:Y:S02]  /*1e50*/  @P2 LOP3.LUT R14, R14, 0x2000, RZ, 0xfc, !PT ;  /* 0x000020000e0e2812 */ /* 0x000fe400078efcff */
[----:B------:R-:W-:-:S02]  /*1e60*/  ISETP.GE.U32.AND.EX P2, PT, RZ, UR13, PT, P0 ;  /* 0x0000000dff007c0c */ /* 0x000fc4000bf46100 */
[----:B------:R-:W-:Y:S02]  /*1e70*/  LOP3.LUT R14, R14, 0xffffefff, RZ, 0xc0, !PT ;  /* 0xffffefff0e0e7812 */ /* 0x000fe400078ec0ff */
[----:B------:R-:W-:Y:S02]  /*1e80*/  ISETP.GE.U32.AND P0, PT, R19, UR12, PT ;  /* 0x0000000c13007c0c */ /* 0x000fe4000bf06070 */
[----:B------:R-:W-:Y:S02]  /*1e90*/  @P1 LOP3.LUT R14, R14, 0x1000, RZ, 0xfc, !PT ;  /* 0x000010000e0e1812 */ /* 0x000fe400078efcff */
[----:B------:R-:W-:Y:S02]  /*1ea0*/  ISETP.GE.U32.AND.EX P1, PT, RZ, UR13, PT, P0 ;  /* 0x0000000dff007c0c */ /* 0x000fe4000bf26100 */
[----:B------:R-:W-:Y:S02]  /*1eb0*/  LOP3.LUT R14, R14, 0xfffff7ff, RZ, 0xc0, !PT ;  /* 0xfffff7ff0e0e7812 */ /* 0x000fe400078ec0ff */
[----:B------:R-:W-:Y:S01]  /*1ec0*/  ISETP.GE.U32.AND P0, PT, R13, UR12, PT ;  /* 0x0000000c0d007c0c */ /* 0x000fe2000bf06070 */
[----:B------:R-:W-:Y:S01]  /*1ed0*/  VIADD R13, R0, 0x1 ;  /* 0x00000001000d7836 */ /* 0x000fe20000000000 */
[----:B------:R-:W-:-:S02]  /*1ee0*/  @P2 LOP3.LUT R14, R14, 0x800, RZ, 0xfc, !PT ;  /* 0x000008000e0e2812 */ /* 0x000fc400078efcff */
[----:B------:R-:W-:Y:S02]  /*1ef0*/  ISETP.GE.U32.AND.EX P2, PT, RZ, UR13, PT, P0 ;  /* 0x0000000dff007c0c */ /* 0x000fe4000bf46100 */
[----:B------:R-:W-:Y:S02]  /*1f00*/  LOP3.LUT R14, R14, 0xfffffbff, RZ, 0xc0, !PT ;  /* 0xfffffbff0e0e7812 */ /* 0x000fe400078ec0ff */
[----:B------:R-:W-:Y:S02]  /*1f10*/  ISETP.GE.U32.AND P0, PT, R12, UR12, PT ;  /* 0x0000000c0c007c0c */ /* 0x000fe4000bf06070 */
[----:B------:R-:W-:Y:S02]  /*1f20*/  @P1 LOP3.LUT R14, R14, 0x400, RZ, 0xfc, !PT ;  /* 0x000004000e0e1812 */ /* 0x000fe400078efcff */
[----:B------:R-:W-:Y:S02]  /*1f30*/  ISETP.GE.U32.AND.EX P1, PT, RZ, UR13, PT, P0 ;  /* 0x0000000dff007c0c */ /* 0x000fe4000bf26100 */
[----:B------:R-:W-:-:S02]  /*1f40*/  LOP3.LUT R14, R14, 0xfffffdff, RZ, 0xc0, !PT ;  /* 0xfffffdff0e0e7812 */ /* 0x000fc400078ec0ff */
[----:B------:R-:W-:Y:S02]  /*1f50*/  ISETP.GE.U32.AND P0, PT, R11, UR12, PT ;  /* 0x0000000c0b007c0c */ /* 0x000fe4000bf06070 */
[----:B------:R-:W-:Y:S02]  /*1f60*/  @P2 LOP3.LUT R14, R14, 0x200, RZ, 0xfc, !PT ;  /* 0x000002000e0e2812 */ /* 0x000fe400078efcff */
[----:B------:R-:W-:Y:S02]  /*1f70*/  ISETP.GE.U32.AND.EX P2, PT, RZ, UR13, PT, P0 ;  /* 0x0000000dff007c0c */ /* 0x000fe4000bf46100 */
[----:B------:R-:W-:Y:S02]  /*1f80*/  LOP3.LUT R14, R14, 0xfffffeff, RZ, 0xc0, !PT ;  /* 0xfffffeff0e0e7812 */ /* 0x000fe400078ec0ff */
[----:B------:R-:W-:Y:S02]  /*1f90*/  ISETP.GE.U32.AND P0, PT, R10, UR12, PT ;  /* 0x0000000c0a007c0c */ /* 0x000fe4000bf06070 */
        /* <DEDUP_REMOVED lines=19> */
[----:B------:R-:W-:Y:S01]  /*20d0*/  ISETP.GE.U32.AND P0, PT, R5, UR12, PT ;  /* 0x0000000c05007c0c */ /* 0x000fe2000bf06070 */
[----:B------:R-:W-:Y:S01]  /*20e0*/  IMAD.MOV.U32 R5, RZ, RZ, RZ ;  /* 0x000000ffff057224 */ /* 0x000fe200078e00ff */
        /* <DEDUP_REMOVED lines=9> */
[----:B------:R-:W-:Y:S02]  /*2180*/  ISETP.GE.U32.AND P2, PT, R25, UR12, PT ;  /* 0x0000000c19007c0c */ /* 0x000fe4000bf46070 */
[----:B------:R-:W-:-:S02]  /*2190*/  LOP3.LUT R14, R14, 0xfffffffe, RZ, 0xc0, !PT ;  /* 0xfffffffe0e0e7812 */ /* 0x000fc400078ec0ff */
[----:B------:R-:W-:Y:S02]  /*21a0*/  ISETP.GE.U32.AND.EX P0, PT, RZ, UR13, PT, P0 ;  /* 0x0000000dff007c0c */ /* 0x000fe4000bf06100 */
[----:B------:R-:W-:Y:S02]  /*21b0*/  @P1 LOP3.LUT R14, R14, 0x1, RZ, 0xfc, !PT ;  /* 0x000000010e0e1812 */ /* 0x000fe400078efcff */
[----:B------:R-:W-:Y:S02]  /*21c0*/  ISETP.GE.U32.AND P1, PT, R26, UR12, PT ;  /* 0x0000000c1a007c0c */ /* 0x000fe4000bf26070 */
[----:B------:R-:W-:Y:S02]  /*21d0*/  ISETP.GE.U32.AND.EX P2, PT, RZ, UR13, PT, P2 ;  /* 0x0000000dff007c0c */ /* 0x000fe4000bf46120 */
[----:B-123--:R-:W-:-:S13]  /*21e0*/  ISETP.GE.U32.AND.EX P1, PT, RZ, UR13, PT, P1 ;  /* 0x0000000dff007c0c */ /* 0x00efda000bf26110 */
.L_x_3:
[----:B------:R-:W-:Y:S01]  /*21f0*/  IMAD R9, R5, UR8, R4 ;  /* 0x0000000805097c24 */ /* 0x000fe2000f8e0204 */
[----:B------:R-:W-:Y:S04]  /*2200*/  BSSY.RECONVERGENT B0, `(.L_x_1) ;  /* 0x0000a3c000007945 */ /* 0x000fe80003800200 */
[----:B0-----:R-:W-:Y:S02]  /*2210*/  SHF.R.S32.HI R8, RZ, 0x1f, R9 ;  /* 0x0000001fff087819 */ /* 0x001fe40000011409 */
[----:B------:R-:W-:-:S04]  /*2220*/  ISETP.GE.U32.AND P6, PT, R9, UR4, PT ;  /* 0x0000000409007c0c */ /* 0x000fc8000bfc6070 */
[----:B------:R-:W-:-:S13]  /*2230*/  ISETP.GE.U32.AND.EX P6, PT, R8, UR5, PT, P6 ;  /* 0x0000000508007c0c */ /* 0x000fda000bfc6160 */
[----:B------:R-:W-:Y:S05]  /*2240*/  @P6 BRA `(.L_x_2) ;  /* 0x000000a000dc6947 */ /* 0x000fea0003800000 */
[----:B------:R-:W-:Y:S01]  /*2250*/  IMAD R8, R8, UR14, RZ ;  /* 0x0000000e08087c24 */ /* 0x000fe2000f8e02ff */
[----:B------:R-:W-:Y:S01]  /*2260*/  P2R R20, PR, RZ, 0x8 ;  /* 0x00000008ff147803 */ /* 0x000fe20000000000 */
[----:B------:R-:W-:Y:S01]  /*2270*/  IMAD.MOV.U32 R6, RZ, RZ, R0 ;  /* 0x000000ffff067224 */ /* 0x000fe200078e0000 */
[----:B------:R-:W-:Y:S01]  /*2280*/  LOP3.LUT P3, RZ, R18, 0x2, RZ, 0xc0, !PT ;  /* 0x0000000212ff7812 */ /* 0x000fe2000786c0ff */
[----:B------:R-:W-:Y:S01]  /*2290*/  IMAD.MOV.U32 R7, RZ, RZ, RZ ;  /* 0x000000ffff077224 */ /* 0x000fe200078e00ff */
[----:B------:R-:W-:Y:S01]  /*22a0*/  P2R R19, PR, RZ, 0x10 ;  /* 0x00000010ff137803 */ /* 0x000fe20000000000 */
[C---:B------:R-:W-:Y:S01]  /*22b0*/  IMAD R11, R9.reuse, UR15, R8 ;  /* 0x0000000f090b7c24 */ /* 0x040fe2000f8e0208 */
[----:B------:R-:W-:Y:S01]  /*22c0*/  P2R R15, PR, RZ, 0x20 ;  /* 0x00000020ff0f7803 */ /* 0x000fe20000000000 */
[----:B------:R-:W-:-:S04]  /*22d0*/  IMAD.WIDE.U32 R8, R9, UR14, R6 ;  /* 0x0000000e09087c25 */ /* 0x000fc8000f8e0006 */
[----:B------:R-:W-:Y:S01]  /*22e0*/  IMAD.IADD R7, R9, 0x1, R11 ;  /* 0x0000000109077824 */ /* 0x000fe200078e020b */
[----:B------:R-:W-:-:S04]  /*22f0*/  LEA R6, P6, R8, UR10, 0x2 ;  /* 0x0000000a08067c11 */ /* 0x000fc8000f8c10ff */
[----:B------:R-:W-:Y:S01]  /*2300*/  LEA.HI.X R7, R8, UR11, R7, 0x2, P6 ;  /* 0x0000000b08077c11 */ /* 0x000fe2000b0f1407 */
[----:B------:R-:W-:Y:S01]  /*2310*/  IMAD R8, R5, 0x4, R1 ;  /* 0x0000000405087824 */ /* 0x000fe200078e0201 */
[----:B------:R-:W-:-:S04]  /*2320*/  ISETP.GE.U32.AND P6, PT, R0, UR14, PT ;  /* 0x0000000e00007c0c */ /* 0x000fc8000bfc6070 */
[----:B------:R-:W-:-:S13]  /*2330*/  ISETP.GE.U32.AND.EX P6, PT, RZ, UR15, PT, P6 ;  /* 0x0000000fff007c0c */ /* 0x000fda000bfc6160 */
[----:B------:R-:W2:Y:S04]  /*2340*/  @!P6 LDL R12, [R8] ;  /* 0x00000000080ce983 */ /* 0x000ea80000100800 */
[----:B------:R-:W2:Y:S01]  /*2350*/  @!P6 LDG.E R9, desc[UR6][R6.64] ;  /* 0x000000060609e981 */ /* 0x000ea2000c1e1900 */
[----:B------:R-:W-:Y:S01]  /*2360*/  @!P6 MOV R10, 0x400 ;  /* 0x00000400000ae802 */ /* 0x000fe20000000f00 */
[----:B------:R-:W0:Y:S03]  /*2370*/  @!P6 S2R R11, SR_CgaCtaId ;  /* 0x00000000000be919 */ /* 0x000e260000008800 */
[----:B0-----:R-:W-:-:S05]  /*2380*/  @!P6 LEA R21, R11, R10, 0x18 ;  /* 0x0000000a0b15e211 */ /* 0x001fca00078ec0ff */
[----:B------:R-:W2:Y:S02]  /*2390*/  @!P6 LDS R10, [R21] ;  /* 0x00000000150ae984 */ /* 0x000ea40000000800 */
[----:B--2---:R-:W-:-:S05]  /*23a0*/  @!P6 FFMA R9, R9, R10, R12 ;  /* 0x0000000a0909e223 */ /* 0x004fca000000000c */
[----:B------:R0:W-:Y:S01]  /*23b0*/  @!P6 STL [R8], R9 ;  /* 0x000000090800e387 */ /* 0x0001e20000100800 */
[----:B------:R-:W-:-:S04]  /*23c0*/  ISETP.GE.U32.AND P6, PT, R13, UR14, PT ;  /* 0x0000000e0d007c0c */ /* 0x000fc8000bfc6070 */
[----:B------:R-:W-:Y:S01]  /*23d0*/  ISETP.GE.U32.AND.EX P6, PT, RZ, UR15, PT, P6 ;  /* 0x0000000fff007c0c */ /* 0x000fe2000bfc6160 */
[----:B0-----:R-:W2:-:S12]  /*23e0*/  @!P3 LDG.E R9, desc[UR6][R6.64+0x8] ;  /* 0x000008060609b981 */ /* 0x001e98000c1e1900 */
[----:B------:R-:W3:Y:S04]  /*23f0*/  @!P6 LDG.E R10, desc[UR6][R6.64+0x4] ;  /* 0x00000406060ae981 */ /* 0x000ee8000c1e1900 */
[----:B------:R-:W3:Y:S01]  /*2400*/  @!P6 LDL R11, [R8] ;  /* 0x00000000080be983 */ /* 0x000ee20000100800 */
[----:B------:R-:W-:Y:S01]  /*2410*/  @!P6 MOV R12, 0x400 ;  /* 0x00000400000ce802 */ /* 0x000fe20000000f00 */
[----:B------:R-:W0:Y:S03]  /*2420*/  @!P6 S2R R23, SR_CgaCtaId ;  /* 0x000000000017e919 */ /* 0x000e260000008800 */
[----:B0-----:R-:W-:-:S05]  /*2430*/  @!P6 LEA R23, R23, R12, 0x18 ;  /* 0x0000000c1717e211 */ /* 0x001fca00078ec0ff */
[----:B------:R-:W3:Y:S01]  /*2440*/  @!P6 LDS R12, [R23+0x4] ;  /* 0x00000400170ce984 */ /* 0x000ee20000000800 */
[----:B------:R-:W0:Y:S01]  /*2450*/  @!P3 S2R R21, SR_CgaCtaId ;  /* 0x000000000015b919 */ /* 0x000e220000008800 */
[----:B---3--:R-:W-:-:S05]  /*2460*/  @!P6 FFMA R11, R10, R12, R11 ;  /* 0x0000000c0a0be223 */ /* 0x008fca000000000b */
[----:B------:R-:W-:Y:S04]  /*2470*/  @!P6 STL [R8], R11 ;  /* 0x0000000b0800e387 */ /* 0x000fe80000100800 */
[----:B------:R-:W2:Y:S01]  /*2480*/  @!P3 LDL R12, [R8] ;  /* 0x00000000080cb983 */ /* 0x000ea20000100800 */
[----:B------:R-:W-:-:S04]  /*2490*/  @!P3 MOV R10, 0x400 ;  /* 0x00000400000ab802 */ /* 0x000fc80000000f00 */
[----:B0-----:R-:W-:-:S06]  /*24a0*/  @!P3 LEA R21, R21, R10, 0x18 ;  /* 0x0000000a1515b211 */ /* 0x001fcc00078ec0ff */
[----:B------:R-:W2:Y:S01]  /*24b0*/  @!P3 LDS R21, [R21+0x8] ;  /* 0x000008001515b984 */ /* 0x000ea20000000800 */
[----:B------:R-:W-:-:S05]  /*24c0*/  VIADD R10, R0, 0x3 ;  /* 0x00000003000a7836 */ /* 0x000fca0000000000 */
[----:B------:R-:W-:-:S04]  /*24d0*/  ISETP.GE.U32.AND P6, PT, R10, UR14, PT ;  /* 0x0000000e0a007c0c */ /* 0x000fc8000bfc6070 */
[----:B------:R-:W-:-:S13]  /*24e0*/  ISETP.GE.U32.AND.EX P6, PT, RZ, UR15, PT, P6 ;  /* 0x0000000fff007c0c */ /* 0x000fda000bfc6160 */
[----:B------:R-:W3:Y:S01]  /*24f0*/  @!P6 LDG.E R10, desc[UR6][R6.64+0xc] ;  /* 0x00000c06060ae981 */ /* 0x000ee2000c1e1900 */
[----:B------:R-:W0:Y:S01]  /*2500*/  @!P6 S2R R23, SR_CgaCtaId ;  /* 0x000000000017e919 */ /* 0x000e220000008800 */
[----:B--2---:R-:W-:-:S05]  /*2510*/  @!P3 FFMA R9, R9, R21, R12 ;  /* 0x000000150909b223 */ /* 0x004fca000000000c */
[----:B------:R-:W-:Y:S04]  /*2520*/  @!P3 STL [R8], R9 ;  /* 0x000000090800b387 */ /* 0x000fe80000100800 */
[----:B------:R-:W3:Y:S01]  /*2530*/  @!P6 LDL R11, [R8] ;  /* 0x00000000080be983 */ /* 0x000ee20000100800 */
[----:B------:R-:W-:-:S04]  /*2540*/  @!P6 MOV R12, 0x400 ;  /* 0x00000400000ce802 */ /* 0x000fc80000000f00 */
[----:B0-----:R-:W-:-:S05]  /*2550*/  @!P6 LEA R23, R23, R12, 0x18 ;  /* 0x0000000c1717e211 */ /* 0x001fca00078ec0ff */
[----:B------:R-:W3:Y:S02]  /*2560*/  @!P6 LDS R12, [R23+0xc] ;  /* 0x00000c00170ce984 */ /* 0x000ee40000000800 */
[----:B---3--:R-:W-:Y:S01]  /*2570*/  @!P6 FFMA R11, R10, R12, R11 ;  /* 0x0000000c0a0be223 */ /* 0x008fe2000000000b */
[----:B------:R-:W-:-:S04]  /*2580*/  VIADD R10, R0, 0x4 ;  /* 0x00000004000a7836 */ /* 0x000fc80000000000 */
[----:B------:R-:W-:Y:S01]  /*2590*/  @!P6 STL [R8], R11 ;  /* 0x0000000b0800e387 */ /* 0x000fe20000100800 */
[----:B------:R-:W-:-:S04]  /*25a0*/  ISETP.GE.U32.AND P6, PT, R10, UR14, PT ;  /* 0x0000000e0a007c0c */ /* 0x000fc8000bfc6070 */
[----:B------:R-:W-:-:S13]  /*25b0*/  ISETP.GE.U32.AND.EX P6, PT, RZ, UR15, PT, P6 ;  /* 0x0000000fff007c0c */ /* 0x000fda000bfc6160 */
[----:B------:R-:W2:Y:S04]  /*25c0*/  @!P6 LDG.E R9, desc[UR6][R6.64+0x10] ;  /* 0x000010060609e981 */ /* 0x000ea8000c1e1900 */
[----:B------:R-:W2:Y:S01]  /*25d0*/  @!P6 LDL R12, [R8] ;  /* 0x00000000080ce983 */ /* 0x000ea20000100800 */
[----:B------:R-:W0:Y:S01]  /*25e0*/  @!P6 S2R R21, SR_CgaCtaId ;  /* 0x000000000015e919 */ /* 0x000e220000008800 */
[----:B------:R-:W-:-:S04]  /*25f0*/  @!P6 MOV R10, 0x400 ;  /* 0x00000400000ae802 */ /* 0x000fc80000000f00 */
[----:B0-----:R-:W-:-:S05]  /*2600*/  @!P6 LEA R21, R21, R10, 0x18 ;  /* 0x0000000a1515e211 */ /* 0x001fca00078ec0ff */
[----:B------:R-:W2:Y:S01]  /*2610*/  @!P6 LDS R10, [R21+0x10] ;  /* 0x00001000150ae984 */ /* 0x000ea20000000800 */
[----:B------:R-:W-:-:S13]  /*2620*/  LOP3.LUT P4, RZ, R18, 0x1, RZ, 0xc0, !PT ;  /* 0x0000000112ff7812 */ /* 0x000fda000788c0ff */
[----:B------:R-:W0:Y:S01]  /*2630*/  @!P4 S2R R23, SR_CgaCtaId ;  /* 0x000000000017c919 */ /* 0x000e220000008800 */
[----:B--2---:R-:W-:Y:S02]  /*2640*/  @!P6 FFMA R9, R9, R10, R12 ;  /* 0x0000000a0909e223 */ /* 0x004fe4000000000c */
[----:B------:R-:W2:Y:S04]  /*2650*/  @!P4 LDG.E R10, desc[UR6][R6.64+0x14] ;  /* 0x00001406060ac981 */ /* 0x000ea8000c1e1900 */
[----:B------:R1:W-:Y:S04]  /*2660*/  @!P6 STL [R8], R9 ;  /* 0x000000090800e387 */ /* 0x0003e80000100800 */
[----:B------:R-:W2:Y:S01]  /*2670*/  @!P4 LDL R11, [R8] ;  /* 0x00000000080bc983 */ /* 0x000ea20000100800 */
[----:B------:R-:W-:-:S04]  /*2680*/  @!P4 MOV R12, 0x400 ;  /* 0x00000400000cc802 */ /* 0x000fc80000000f00 */
[----:B0-----:R-:W-:-:S06]  /*2690*/  @!P4 LEA R12, R23, R12, 0x18 ;  /* 0x0000000c170cc211 */ /* 0x001fcc00078ec0ff */
[----:B------:R-:W2:Y:S01]  /*26a0*/  @!P4 LDS R12, [R12+0x14] ;  /* 0x000014000c0cc984 */ /* 0x000ea20000000800 */
[----:B------:R-:W-:-:S13]  /*26b0*/  LOP3.LUT P3, RZ, R17, 0x80000000, RZ, 0xc0, !PT ;  /* 0x8000000011ff7812 */ /* 0x000fda000786c0ff */
[----:B------:R-:W0:Y:S01]  /*26c0*/  @!P3 S2R R22, SR_CgaCtaId ;  /* 0x000000000016b919 */ /* 0x000e220000008800 */
[----:B-1----:R-:W-:Y:S01]  /*26d0*/  @!P3 MOV R9, 0x400 ;  /* 0x000004000009b802 */ /* 0x002fe20000000f00 */
[----:B--2---:R-:W-:Y:S02]  /*26e0*/  @!P4 FFMA R11, R10, R12, R11 ;  /* 0x0000000c0a0bc223 */ /* 0x004fe4000000000b */
[----:B------:R-:W2:Y:S04]  /*26f0*/  @!P3 LDG.E R10, desc[UR6][R6.64+0x18] ;  /* 0x00001806060ab981 */ /* 0x000ea8000c1e1900 */
[----:B------:R1:W-:Y:S04]  /*2700*/  @!P4 STL [R8], R11 ;  /* 0x0000000b0800c387 */ /* 0x0003e80000100800 */
[----:B------:R-:W2:Y:S01]  /*2710*/  @!P3 LDL R21, [R8] ;  /* 0x000000000815b983 */ /* 0x000ea20000100800 */
[----:B0-----:R-:W-:-:S05]  /*2720*/  @!P3 LEA R22, R22, R9, 0x18 ;  /* 0x000000091616b211 */ /* 0x001fca00078ec0ff */
        /* <DEDUP_REMOVED lines=87> */
[----:B------:R-:W-:Y:S04]  /*2ca0*/  @!P4 STL [R8], R11 ;  /* 0x0000000b0800c387 */ /* 0x000fe80000100800 */
[----:B------:R-:W2:Y:S01]  /*2cb0*/  @!P3 LDL R21, [R8] ;  /* 0x000000000815b983 */ /* 0x000ea20000100800 */
[----:B0-----:R-:W-:-:S05]  /*2cc0*/  @!P3 LEA R22, R12, R9, 0x18 ;  /* 0x000000090c16b211 */ /* 0x001fca00078ec0ff */
[----:B------:R-:W2:Y:S01]  /*2cd0*/  @!P3 LDS R9, [R22+0x40] ;  /* 0x000040001609b984 */ /* 0x000ea20000000800 */
[----:B------:R-:W-:-:S05]  /*2ce0*/  VIADD R12, R0, 0x11 ;  /* 0x00000011000c7836 */ /* 0x000fca0000000000 */
[----:B------:R-:W-:-:S04]  /*2cf0*/  ISETP.GE.U32.AND P6, PT, R12, UR14, PT ;  /* 0x0000000e0c007c0c */ /* 0x000fc8000bfc6070 */
[----:B------:R-:W-:-:S13]  /*2d00*/  ISETP.GE.U32.AND.EX P6, PT, RZ, UR15, PT, P6 ;  /* 0x0000000fff007c0c */ /* 0x000fda000bfc6160 */
[----:B------:R-:W-:Y:S01]  /*2d10*/  @!P6 MOV R12, 0x400 ;  /* 0x00000400000ce802 */ /* 0x000fe20000000f00 */
[----:B--2---:R-:W-:Y:S02]  /*2d20*/  @!P3 FFMA R9, R10, R9, R21 ;  /* 0x000000090a09b223 */ /* 0x004fe40000000015 */
[----:B------:R-:W2:Y:S04]  /*2d30*/  @!P6 LDG.E R10, desc[UR6][R6.64+0x44] ;  /* 0x00004406060ae981 */ /* 0x000ea8000c1e1900 */
[----:B------:R-:W-:Y:S04]  /*2d40*/  @!P3 STL [R8], R9 ;  /* 0x000000090800b387 */ /* 0x000fe80000100800 */
[----:B------:R-:W2:Y:S01]  /*2d50*/  @!P6 LDL R11, [R8] ;  /* 0x00000000080be983 */ /* 0x000ea20000100800 */
[----:B------:R-:W0:Y:S02]  /*2d60*/  @!P6 S2R R21, SR_CgaCtaId ;  /* 0x000000000015e919 */ /* 0x000e240000008800 */
[----:B0-----:R-:W-:-:S06]  /*2d70*/  @!P6 LEA R12, R21, R12, 0x18 ;  /* 0x0000000c150ce211 */ /* 0x001fcc00078ec0ff */
[----:B------:R-:W2:Y:S02]  /*2d80*/  @!P6 LDS R12, [R12+0x44] ;  /* 0x000044000c0ce984 */ /* 0x000ea40000000800 */
[----:B--2---:R-:W-:Y:S01]  /*2d90*/  @!P6 FFMA R11, R10, R12, R11 ;  /* 0x0000000c0a0be223 */ /* 0x004fe2000000000b */
        /* <DEDUP_REMOVED lines=9> */
[----:B------:R-:W2:Y:S02]  /*2e30*/  @!P6 LDS R12, [R21+0x48] ;  /* 0x00004800150ce984 */ /* 0x000ea40000000800 */
[----:B--2---:R-:W-:Y:S01]  /*2e40*/  @!P6 FFMA R9, R9, R12, R10 ;  /* 0x0000000c0909e223 */ /* 0x004fe2000000000a */
[----:B------:R-:W-:-:S04]  /*2e50*/  VIADD R10, R0, 0x13 ;  /* 0x00000013000a7836 */ /* 0x000fc80000000000 */
[----:B------:R0:W-:Y:S01]  /*2e60*/  @!P6 STL [R8], R9 ;  /* 0x000000090800e387 */ /* 0x0001e20000100800 */
[----:B------:R-:W-:-:S04]  /*2e70*/  ISETP.GE.U32.AND P6, PT, R10, UR14, PT ;  /* 0x0000000e0a007c0c */ /* 0x000fc8000bfc6070 */
[----:B------:R-:W-:-:S13]  /*2e80*/  ISETP.GE.U32.AND.EX P6, PT, RZ, UR15, PT, P6 ;  /* 0x0000000fff007c0c */ /* 0x000fda000bfc6160 */
[----:B------:R-:W2:Y:S04]  /*2e90*/  @!P6 LDG.E R10, desc[UR6][R6.64+0x4c] ;  /* 0x00004c06060ae981 */ /* 0x000ea8000c1e1900 */
[----:B------:R-:W2:Y:S01]  /*2ea0*/  @!P6 LDL R11, [R8] ;  /* 0x00000000080be983 */ /* 0x000ea20000100800 */
[----:B------:R-:W1:Y:S01]  /*2eb0*/  @!P6 S2R R23, SR_CgaCtaId ;  /* 0x000000000017e919 */ /* 0x000e620000008800 */
[----:B------:R-:W-:-:S04]  /*2ec0*/  @!P6 MOV R12, 0x400 ;  /* 0x00000400000ce802 */ /* 0x000fc80000000f00 */
[----:B-1----:R-:W-:-:S05]  /*2ed0*/  @!P6 LEA R23, R23, R12, 0x18 ;  /* 0x0000000c1717e211 */ /* 0x002fca00078ec0ff */
[----:B------:R-:W2:Y:S01]  /*2ee0*/  @!P6 LDS R12, [R23+0x4c] ;  /* 0x00004c00170ce984 */ /* 0x000ea20000000800 */
[----:B0-----:R-:W-:Y:S02]  /*2ef0*/  VIADD R9, R0, 0x14 ;  /* 0x0000001400097836 */ /* 0x001fe40000000000 */
[----:B--2---:R-:W-:-:S05]  /*2f00*/  @!P6 FFMA R11, R10, R12, R11 ;  /* 0x0000000c0a0be223 */ /* 0x004fca000000000b */
        /* <DEDUP_REMOVED lines=250> */
[----:B0-----:R-:W-:-:S06]  /*3eb0*/  @!P3 LEA R12, R12, R11, 0x18 ;  /* 0x0000000b0c0cb211 */ /* 0x001fcc00078ec0ff */
[----:B------:R-:W2:Y:S01]  /*3ec0*/  @!P3 LDS R12, [R12+0xbc] ;  /* 0x0000bc000c0cb984 */ /* 0x000ea20000000800 */
[----:B------:R-:W-:-:S05]  /*3ed0*/  VIADD R11, R0, 0x30 ;  /* 0x00000030000b7836 */ /* 0x000fca0000000000 */
[----:B------:R-:W-:-:S04]  /*3ee0*/  ISETP.GE.U32.AND P6, PT, R11, UR14, PT ;  /* 0x0000000e0b007c0c */ /* 0x000fc8000bfc6070 */
[----:B------:R-:W-:-:S13]  /*3ef0*/  ISETP.GE.U32.AND.EX P6, PT, RZ, UR15, PT, P6 ;  /* 0x0000000fff007c0c */ /* 0x000fda000bfc6160 */
[----:B------:R-:W0:Y:S01]  /*3f00*/  @!P6 S2R R22, SR_CgaCtaId ;  /* 0x000000000016e919 */ /* 0x000e220000008800 */
[----:B-1----:R-:W-:Y:S01]  /*3f10*/  @!P6 MOV R9, 0x400 ;  /* 0x000004000009e802 */ /* 0x002fe20000000f00 */
[----:B--2---:R-:W-:Y:S02]  /*3f20*/  @!P3 FFMA R11, R10, R12, R21 ;  /* 0x0000000c0a0bb223 */ /* 0x004fe40000000015 */
[----:B------:R-:W2:Y:S04]  /*3f30*/  @!P6 LDG.E R10, desc[UR6][R6.64+0xc0] ;  /* 0x0000c006060ae981 */ /* 0x000ea8000c1e1900 */
[----:B------:R-:W-:Y:S04]  /*3f40*/  @!P3 STL [R8], R11 ;  /* 0x0000000b0800b387 */ /* 0x000fe80000100800 */
[----:B------:R-:W2:Y:S01]  /*3f50*/  @!P6 LDL R21, [R8] ;  /* 0x000000000815e983 */ /* 0x000ea20000100800 */
        /* <DEDUP_REMOVED lines=11> */
[----:B-1----:R-:W-:-:S06]  /*4010*/  @!P6 LEA R12, R21, R12, 0x18 ;  /* 0x0000000c150ce211 */ /* 0x002fcc00078ec0ff */
        /* <DEDUP_REMOVED lines=494> */
[----:B-1----:R-:W-:Y:S01]  /*5f00*/  @!P4 MOV R9, 0x400 ;  /* 0x000004000009c802 */ /* 0x002fe20000000f00 */
[----:B--2---:R-:W-:Y:S02]  /*5f10*/  @!P3 FFMA R11, R10, R11, R21 ;  /* 0x0000000b0a0bb223 */ /* 0x004fe40000000015 */
[----:B------:R-:W2:Y:S04]  /*5f20*/  @!P4 LDG.E R10, desc[UR6][R6.64+0x1a0] ;  /* 0x0001a006060ac981 */ /* 0x000ea8000c1e1900 */
[----:B------:R-:W-:Y:S04]  /*5f30*/  @!P3 STL [R8], R11 ;  /* 0x0000000b0800b387 */ /* 0x000fe80000100800 */
[----:B------:R-:W2:Y:S01]  /*5f40*/  @!P4 LDL R21, [R8] ;  /* 0x000000000815c983 */ /* 0x000ea20000100800 */
[----:B------:R-:W-:-:S02]  /*5f50*/  ISETP.NE.AND P3, PT, R20, RZ, PT ;  /* 0x000000ff1400720c */ /* 0x000fc40003f65270 */
[----:B------:R-:W0:Y:S02]  /*5f60*/  @!P4 S2R R20, SR_CgaCtaId ;  /* 0x000000000014c919 */ /* 0x000e240000008800 */
[----:B0-----:R-:W-:-:S05]  /*5f70*/  @!P4 LEA R20, R20, R9, 0x18 ;  /* 0x000000091414c211 */ /* 0x001fca00078ec0ff */
[----:B------:R-:W2:Y:S01]  /*5f80*/  @!P4 LDS R9, [R20+0x1a0] ;  /* 0x0001a0001409c984 */ /* 0x000ea20000000800 */
[----:B------:R-:W-:-:S13]  /*5f90*/  LOP3.LUT P6, RZ, R14, 0x20, RZ, 0xc0, !PT ;  /* 0x000000200eff7812 */ /* 0x000fda00078cc0ff */
[----:B------:R-:W0:Y:S01]  /*5fa0*/  @!P6 S2R R12, SR_CgaCtaId ;  /* 0x00000000000ce919 */ /* 0x000e220000008800 */
[----:B--2---:R-:W-:Y:S02]  /*5fb0*/  @!P4 FFMA R9, R10, R9, R21 ;  /* 0x000000090a09c223 */ /* 0x004fe40000000015 */
[----:B------:R-:W2:Y:S04]  /*5fc0*/  @!P6 LDG.E R10, desc[UR6][R6.64+0x1a4] ;  /* 0x0001a406060ae981 */ /* 0x000ea8000c1e1900 */
[----:B------:R1:W-:Y:S01]  /*5fd0*/  @!P4 STL [R8], R9 ;  /* 0x000000090800c387 */ /* 0x0003e20000100800 */
[----:B------:R-:W-:-:S03]  /*5fe0*/  ISETP.NE.AND P4, PT, R19, RZ, PT ;  /* 0x000000ff1300720c */ /* 0x000fc60003f85270 */
[----:B------:R-:W2:Y:S01]  /*5ff0*/  @!P6 LDL R19, [R8] ;  /* 0x000000000813e983 */ /* 0x000ea20000100800 */
[----:B------:R-:W-:-:S04]  /*6000*/  @!P6 MOV R11, 0x400 ;  /* 0x00000400000be802 */ /* 0x000fc80000000f00 */
        /* <DEDUP_REMOVED lines=9> */
[----:B0-----:R-:W-:-:S06]  /*60a0*/  @!P5 LEA R12, R12, R9, 0x18 ;  /* 0x000000090c0cd211 */ /* 0x001fcc00078ec0ff */
[----:B------:R-:W2:Y:S01]  /*60b0*/  @!P5 LDS R12, [R12+0x1a8] ;  /* 0x0001a8000c0cd984 */ /* 0x000ea20000000800 */
[----:B------:R-:W-:-:S05]  /*60c0*/  VIADD R9, R0, 0x6b ;  /* 0x0000006b00097836 */ /* 0x000fca0000000000 */
[----:B------:R-:W-:-:S04]  /*60d0*/  ISETP.GE.U32.AND P6, PT, R9, UR14, PT ;  /* 0x0000000e09007c0c */ /* 0x000fc8000bfc6070 */
[----:B------:R-:W-:-:S13]  /*60e0*/  ISETP.GE.U32.AND.EX P6, PT, RZ, UR15, PT, P6 ;  /* 0x0000000fff007c0c */ /* 0x000fda000bfc6160 */
[----:B------:R-:W0:Y:S01]  /*60f0*/  @!P6 S2R R20, SR_CgaCtaId ;  /* 0x000000000014e919 */ /* 0x000e220000008800 */
[----:B--2---:R-:W-:Y:S02]  /*6100*/  @!P5 FFMA R9, R10, R12, R19 ;  /* 0x0000000c0a09d223 */ /* 0x004fe40000000013 */
[----:B------:R-:W2:Y:S04]  /*6110*/  @!P6 LDG.E R10, desc[UR6][R6.64+0x1ac] ;  /* 0x0001ac06060ae981 */ /* 0x000ea8000c1e1900 */
[----:B------:R-:W-:Y:S04]  /*6120*/  @!P5 STL [R8], R9 ;  /* 0x000000090800d387 */ /* 0x000fe80000100800 */
[----:B------:R-:W2:Y:S01]  /*6130*/  @!P6 LDL R11, [R8] ;  /* 0x00000000080be983 */ /* 0x000ea20000100800 */
[----:B------:R-:W-:-:S04]  /*6140*/  @!P6 MOV R19, 0x400 ;  /* 0x000004000013e802 */ /* 0x000fc80000000f00 */
[----:B0-----:R-:W-:-:S05]  /*6150*/  @!P6 LEA R19, R20, R19, 0x18 ;  /* 0x000000131413e211 */ /* 0x001fca00078ec0ff */
        /* <DEDUP_REMOVED lines=100> */
[----:B------:R-:W-:Y:S01]  /*67a0*/  LOP3.LUT P5, RZ, R14, 0x8, RZ, 0xc0, !PT ;  /* 0x000000080eff7812 */ /* 0x000fe200078ac0ff */
[----:B--2---:R-:W-:-:S12]  /*67b0*/  @!P6 FFMA R9, R9, R10, R12 ;  /* 0x0000000a0909e223 */ /* 0x004fd8000000000c */
[----:B------:R-:W2:Y:S04]  /*67c0*/  @!P5 LDG.E R10, desc[UR6][R6.64+0x1d4] ;  /* 0x0001d406060ad981 */ /* 0x000ea8000c1e1900 */
[----:B------:R0:W-:Y:S04]  /*67d0*/  @!P6 STL [R8], R9 ;  /* 0x000000090800e387 */ /* 0x0001e80000100800 */
[----:B------:R-:W2:Y:S01]  /*67e0*/  @!P5 LDL R19, [R8] ;  /* 0x000000000813d983 */ /* 0x000ea20000100800 */
[----:B------:R-:W1:Y:S01]  /*67f0*/  @!P5 S2R R12, SR_CgaCtaId ;  /* 0x00000000000cd919 */ /* 0x000e620000008800 */
[----:B------:R-:W-:-:S04]  /*6800*/  @!P5 MOV R11, 0x400 ;  /* 0x00000400000bd802 */ /* 0x000fc80000000f00 */
[----:B-1----:R-:W-:-:S06]  /*6810*/  @!P5 LEA R12, R12, R11, 0x18 ;  /* 0x0000000b0c0cd211 */ /* 0x002fcc00078ec0ff */
[----:B------:R-:W2:Y:S01]  /*6820*/  @!P5 LDS R12, [R12+0x1d4] ;  /* 0x0001d4000c0cd984 */ /* 0x000ea20000000800 */
[----:B------:R-:W-:-:S05]  /*6830*/  VIADD R11, R0, 0x76 ;  /* 0x00000076000b7836 */ /* 0x000fca0000000000 */
[----:B------:R-:W-:-:S04]  /*6840*/  ISETP.GE.U32.AND P6, PT, R11, UR14, PT ;  /* 0x0000000e0b007c0c */ /* 0x000fc8000bfc6070 */
[----:B------:R-:W-:-:S13]  /*6850*/  ISETP.GE.U32.AND.EX P6, PT, RZ, UR15, PT, P6 ;  /* 0x0000000fff007c0c */ /* 0x000fda000bfc6160 */
[----:B0-----:R-:W3:Y:S01]  /*6860*/  @!P6 LDG.E R9, desc[UR6][R6.64+0x1d8] ;  /* 0x0001d8060609e981 */ /* 0x001ee2000c1e1900 */
        /* <DEDUP_REMOVED lines=350> */
[----:B------:R-:W-:Y:S02]  /*7e50*/  ISETP.NE.AND P5, PT, R15, RZ, PT ;  /* 0x000000ff0f00720c */ /* 0x000fe40003fa5270 */
        /* <DEDUP_REMOVED lines=157> */
[----:B0-----:R-:W-:Y:S01]  /*8830*/  @!P0 MOV R11, 0x400 ;  /* 0x00000400000b8802 */ /* 0x001fe20000000f00 */
[----:B--2---:R-:W-:Y:S02]  /*8840*/  @!P6 FFMA R9, R9, R10, R12 ;  /* 0x0000000a0909e223 */ /* 0x004fe4000000000c */
[----:B------:R-:W2:Y:S04]  /*8850*/  @!P0 LDG.E R10, desc[UR6][R6.64+0x294] ;  /* 0x00029406060a8981 */ /* 0x000ea8000c1e1900 */
[----:B------:R0:W-:Y:S04]  /*8860*/  @!P6 STL [R8], R9 ;  /* 0x000000090800e387 */ /* 0x0001e80000100800 */
[----:B------:R-:W2:Y:S01]  /*8870*/  @!P0 LDL R15, [R8] ;  /* 0x00000000080f8983 */ /* 0x000ea20000100800 */
[----:B------:R-:W1:Y:S02]  /*8880*/  @!P0 S2R R12, SR_CgaCtaId ;  /* 0x00000000000c8919 */ /* 0x000e640000008800 */
        /* <DEDUP_REMOVED lines=975> */
[----:B0-----:R-:W-:-:S06]  /*c580*/  @!P6 LEA R10, R19, R10, 0x18 ;  /* 0x0000000a130ae211 */ /* 0x001fcc00078ec0ff */
[----:B------:R-:W2:Y:S02]  /*c590*/  @!P6 LDS R10, [R10+0x3fc] ;  /* 0x0003fc000a0ae984 */ /* 0x000ea40000000800 */
[----:B--2---:R-:W-:-:S05]  /*c5a0*/  @!P6 FFMA R11, R6, R10, R11 ;  /* 0x0000000a060be223 */ /* 0x004fca000000000b */
[----:B------:R0:W-:Y:S02]  /*c5b0*/  @!P6 STL [R8], R11 ;  /* 0x0000000b0800e387 */ /* 0x0001e40000100800 */
.L_x_2:
[----:B------:R-:W-:Y:S05]  /*c5c0*/  BSYNC.RECONVERGENT B0 ;  /* 0x0000000000007941 */ /* 0x000fea0003800200 */
.L_x_1:
[----:B------:R-:W-:-:S05]  /*c5d0*/  VIADD R5, R5, 0x1 ;  /* 0x0000000105057836 */ /* 0x000fca0000000000 */
[----:B------:R-:W-:-:S13]  /*c5e0*/  ISETP.NE.AND P6, PT, R5, 0x4, PT ;  /* 0x000000040500780c */ /* 0x000fda0003fc5270 */
[----:B------:R-:W-:Y:S05]  /*c5f0*/  @P6 BRA `(.L_x_3) ;  /* 0xffffff5800fc6947 */ /* 0x000fea000383ffff */
[----:B------:R-:W1:Y:S01]  /*c600*/  LDCU.64 UR4, c[0x0][0x3a0] ;  /* 0x00007400ff0477ac */ /* 0x000e620008000a00 */
[----:B------:R-:W-:Y:S01]  /*c610*/  VIADD R0, R0, 0x100 ;  /* 0x0000010000007836 */ /* 0x000fe20000000000 */
[----:B------:R-:W-:Y:S04]  /*c620*/  BAR.SYNC.DEFER_BLOCKING 0x0 ;  /* 0x0000000000007b1d */ /* 0x000fe80000010000 */
[----:B-1----:R-:W-:-:S04]  /*c630*/  ISETP.GE.U32.AND P0, PT, R0, UR4, PT ;  /* 0x0000000400007c0c */ /* 0x002fc8000bf06070 */
[----:B------:R-:W-:-:S13]  /*c640*/  ISETP.GE.U32.AND.EX P0, PT, RZ, UR5, PT, P0 ;  /* 0x00000005ff007c0c */ /* 0x000fda000bf06100 */
[----:B------:R-:W-:Y:S05]  /*c650*/  @!P0 BRA `(.L_x_4) ;  /* 0xffffff3800b08947 */ /* 0x000fea000383ffff */
.L_x_0:
[----:B------:R-:W1:Y:S01]  /*c660*/  S2R R0, SR_CTAID.X ;  /* 0x0000000000007919 */ /* 0x000e620000002500 */
[----:B------:R-:W1:Y:S01]  /*c670*/  LDCU UR4, c[0x0][0x360] ;  /* 0x00006c00ff0477ac */ /* 0x000e620008000800 */
[----:B------:R-:W0:Y:S01]  /*c680*/  S2R R3, SR_TID.X ;  /* 0x0000000000037919 */ /* 0x000e220000002100 */
[----:B------:R-:W2:Y:S01]  /*c690*/  LDCU.64 UR10, c[0x0][0x398] ;  /* 0x00007300ff0a77ac */ /* 0x000ea20008000a00 */
[----:B-1----:R-:W-:-:S04]  /*c6a0*/  IMAD R0, R0, UR4, RZ ;  /* 0x0000000400007c24 */ /* 0x002fc8000f8e02ff */
[----:B0-----:R-:W-:-:S04]  /*c6b0*/  IMAD R8, R0, 0x4, R3 ;  /* 0x0000000400087824 */ /* 0x001fc800078e0203 */
[C---:B------:R-:W-:Y:S01]  /*c6c0*/  VIADD R10, R8.reuse, UR4 ;  /* 0x00000004080a7c36 */ /* 0x040fe20008000000 */
[----:B--2---:R-:W-:Y:S02]  /*c6d0*/  ISETP.GE.U32.AND P0, PT, R8, UR10, PT ;  /* 0x0000000a08007c0c */ /* 0x004fe4000bf06070 */
[----:B------:R-:W-:Y:S01]  /*c6e0*/  SHF.R.S32.HI R9, RZ, 0x1f, R8 ;  /* 0x0000001fff097819 */ /* 0x000fe20000011408 */
[C---:B------:R-:W-:Y:S01]  /*c6f0*/  VIADD R12, R10.reuse, UR4 ;  /* 0x000000040a0c7c36 */ /* 0x040fe20008000000 */
[----:B------:R-:W-:Y:S02]  /*c700*/  ISETP.GE.U32.AND P1, PT, R10, UR10, PT ;  /* 0x0000000a0a007c0c */ /* 0x000fe4000bf26070 */
[----:B------:R-:W-:Y:S02]  /*c710*/  SHF.R.S32.HI R14, RZ, 0x1f, R10 ;  /* 0x0000001fff0e7819 */ /* 0x000fe4000001140a */
[----:B------:R-:W-:Y:S02]  /*c720*/  ISETP.GE.U32.AND P2, PT, R12, UR10, PT ;  /* 0x0000000a0c007c0c */ /* 0x000fe4000bf46070 */
[----:B------:R-:W-:-:S02]  /*c730*/  SHF.R.S32.HI R16, RZ, 0x1f, R12 ;  /* 0x0000001fff107819 */ /* 0x000fc4000001140c */
[----:B------:R-:W-:Y:S02]  /*c740*/  ISETP.GE.U32.AND.EX P0, PT, R9, UR11, PT, P0 ;  /* 0x0000000b09007c0c */ /* 0x000fe4000bf06100 */
[----:B------:R-:W-:Y:S02]  /*c750*/  ISETP.GE.U32.AND.EX P1, PT, R14, UR11, PT, P1 ;  /* 0x0000000b0e007c0c */ /* 0x000fe4000bf26110 */
[----:B------:R-:W-:-:S09]  /*c760*/  ISETP.GE.U32.AND.EX P2, PT, R16, UR11, PT, P2 ;  /* 0x0000000b10007c0c */ /* 0x000fd2000bf46120 */
[----:B------:R-:W2:Y:S01]  /*c770*/  @!P0 LDL R15, [R1] ;  /* 0x00000000010f8983 */ /* 0x000ea20000100800 */
[----:B------:R-:W0:Y:S03]  /*c780*/  @!P0 LDC.64 R6, c[0x0][0x390] ;  /* 0x0000e400ff068b82 */ /* 0x000e260000000a00 */
[----:B------:R-:W3:Y:S04]  /*c790*/  @!P1 LDL R11, [R1+0x4] ;  /* 0x00000400010b9983 */ /* 0x000ee80000100800 */
[----:B------:R-:W4:Y:S01]  /*c7a0*/  @!P2 LDL R13, [R1+0x8] ;  /* 0x00000800010da983 */ /* 0x000f220000100800 */
[----:B------:R-:W1:Y:S01]  /*c7b0*/  @!P1 LDC.64 R2, c[0x0][0x390] ;  /* 0x0000e400ff029b82 */ /* 0x000e620000000a00 */
[----:B------:R-:W-:-:S07]  /*c7c0*/  VIADD R0, R12, UR4 ;  /* 0x000000040c007c36 */ /* 0x000fce0008000000 */
[----:B------:R-:W5:Y:S01]  /*c7d0*/  @!P2 LDC.64 R4, c[0x0][0x390] ;  /* 0x0000e400ff04ab82 */ /* 0x000f620000000a00 */
[----:B0-----:R-:W-:-:S04]  /*c7e0*/  @!P0 LEA R6, P3, R8, R6, 0x2 ;  /* 0x0000000608068211 */ /* 0x001fc800078610ff */
[----:B------:R-:W-:Y:S02]  /*c7f0*/  @!P0 LEA.HI.X R7, R8, R7, R9, 0x2, P3 ;  /* 0x0000000708078211 */ /* 0x000fe400018f1409 */
[----:B------:R-:W-:Y:S02]  /*c800*/  ISETP.GE.U32.AND P3, PT, R0, UR10, PT ;  /* 0x0000000a00007c0c */ /* 0x000fe4000bf66070 */
[----:B------:R-:W-:Y:S02]  /*c810*/  SHF.R.S32.HI R9, RZ, 0x1f, R0 ;  /* 0x0000001fff097819 */ /* 0x000fe40000011400 */
[C---:B-1----:R-:W-:Y:S02]  /*c820*/  @!P1 LEA R2, P4, R10.reuse, R2, 0x2 ;  /* 0x000000020a029211 */ /* 0x042fe400078810ff */
[----:B------:R-:W-:Y:S02]  /*c830*/  ISETP.GE.U32.AND.EX P3, PT, R9, UR11, PT, P3 ;  /* 0x0000000b09007c0c */ /* 0x000fe4000bf66130 */
[----:B------:R-:W-:-:S02]  /*c840*/  @!P1 LEA.HI.X R3, R10, R3, R14, 0x2, P4 ;  /* 0x000000030a039211 */ /* 0x000fc400020f140e */
[----:B-----5:R-:W-:-:S04]  /*c850*/  @!P2 LEA R4, P5, R12, R4, 0x2 ;  /* 0x000000040c04a211 */ /* 0x020fc800078a10ff */
[----:B------:R-:W-:Y:S01]  /*c860*/  @!P2 LEA.HI.X R5, R12, R5, R16, 0x2, P5 ;  /* 0x000000050c05a211 */ /* 0x000fe200028f1410 */
[----:B--2---:R0:W-:Y:S04]  /*c870*/  @!P0 STG.E desc[UR6][R6.64], R15 ;  /* 0x0000000f06008986 */ /* 0x0041e8000c101906 */
[----:B---3--:R0:W-:Y:S04]  /*c880*/  @!P1 STG.E desc[UR6][R2.64], R11 ;  /* 0x0000000b02009986 */ /* 0x0081e8000c101906 */
[----:B----4-:R0:W-:Y:S01]  /*c890*/  @!P2 STG.E desc[UR6][R4.64], R13 ;  /* 0x0000000d0400a986 */ /* 0x0101e2000c101906 */
[----:B------:R-:W-:Y:S05]  /*c8a0*/  @P3 EXIT ;  /* 0x000000000000394d */ /* 0x000fea0003800000 */
[----:B0-----:R-:W2:Y:S01]  /*c8b0*/  LDL R5, [R1+0xc] ;  /* 0x00000c0001057983 */ /* 0x001ea20000100800 */
[----:B------:R-:W0:Y:S02]  /*c8c0*/  LDCU.64 UR4, c[0x0][0x390] ;  /* 0x00007200ff0477ac */ /* 0x000e240008000a00 */
[----:B0-----:R-:W-:-:S04]  /*c8d0*/  LEA R2, P0, R0, UR4, 0x2 ;  /* 0x0000000400027c11 */ /* 0x001fc8000f8010ff */
[----:B------:R-:W-:-:S05]  /*c8e0*/  LEA.HI.X R3, R0, UR5, R9, 0x2, P0 ;  /* 0x0000000500037c11 */ /* 0x000fca00080f1409 */
[----:B--2---:R-:W-:Y:S01]  /*c8f0*/  STG.E desc[UR6][R2.64], R5 ;  /* 0x0000000502007986 */ /* 0x004fe2000c101906 */
[----:B------:R-:W-:Y:S05]  /*c900*/  EXIT ;  /* 0x000000000000794d */ /* 0x000fea0003800000 */
.L_x_5:
[----:B------:R-:W-:-:S00]  /*c910*/  BRA `(.L_x_5) ;  /* 0xfffffffc00fc7947 */ /* 0x000fc0000383ffff */
[----:B------:R-:W-:-:S00]  /*c920*/  NOP ;  /* 0x0000000000007918 */ /* 0x000fc00000000000 */
        /* <DEDUP_REMOVED lines=13> */
.L_x_6:


//--------------------- .nv.shared._Z21mat_vec_mul_coarsenedPKfS0_Pfmm --------------------------
	.section	.nv.shared._Z21mat_vec_mul_coarsenedPKfS0_Pfmm,"aw",@nobits
	.sectionflags	@""
	.align	4
.nv.shared._Z21mat_vec_mul_coarsenedPKfS0_Pfmm:
	.zero		2048


//--------------------- .nv.shared.reserved.0     --------------------------
	.section	.nv.shared.reserved.0,"aw",@nobits
	.weak		__nv_reservedSMEM_offset_0_alias
	.size		__nv_reservedSMEM_offset_0_alias, 0, 64
	.other		__nv_reservedSMEM_offset_0_alias,@"STO_CUDA_RESERVED_SHARED STV_DEFAULT"
__nv_reservedSMEM_offset_0_alias:
	.zero		0
	.zero		64


//--------------------- .nv.constant0._Z21mat_vec_mul_coarsenedPKfS0_Pfmm --------------------------
	.section	.nv.constant0._Z21mat_vec_mul_coarsenedPKfS0_Pfmm,"a",@progbits
	.sectionflags	@""
	.align	4
.nv.constant0._Z21mat_vec_mul_coarsenedPKfS0_Pfmm:
	.zero		936


//--------------------- SYMBOLS --------------------------

	.type		.nv.reservedSmem.offset0,@object
	.size		.nv.reservedSmem.offset0,0x4
	.type		.nv.reservedSmem.cap,@object
	.size		.nv.reservedSmem.cap,0x4
